//
// Generated by NVIDIA NVVM Compiler
//
// Compiler Build ID: CL-36424714
// Cuda compilation tools, release 13.0, V13.0.88
// Based on NVVM 20.0.0
//

.version 9.0
.target sm_100
.address_size 64

	// .globl	my_kernel_kernel1
// _ZZ17my_kernel_kernel0E18PaddedInput_shared has been demoted
// _ZZ17my_kernel_kernel0E18placeholder_shared has been demoted

.visible .entry my_kernel_kernel1(
	.param .u64 .ptr .align 1 my_kernel_kernel1_param_0,
	.param .u64 .ptr .align 1 my_kernel_kernel1_param_1,
	.param .u64 .ptr .align 1 my_kernel_kernel1_param_2
)
{
	.reg .b32 	%r<9>;
	.reg .b32 	%f<9>;
	.reg .b64 	%rd<12>;

	ld.param.u64 	%rd1, [my_kernel_kernel1_param_0];
	ld.param.u64 	%rd2, [my_kernel_kernel1_param_1];
	ld.param.u64 	%rd3, [my_kernel_kernel1_param_2];
	cvta.to.global.u64 	%rd4, %rd1;
	cvta.to.global.u64 	%rd5, %rd3;
	cvta.to.global.u64 	%rd6, %rd2;
	mov.u32 	%r1, %ctaid.x;
	shl.b32 	%r2, %r1, 3;
	mov.u32 	%r3, %tid.x;
	add.s32 	%r4, %r2, %r3;
	mul.wide.u32 	%rd7, %r4, 4;
	add.s64 	%rd8, %rd6, %rd7;
	ld.global.nc.f32 	%f1, [%rd8];
	mul.hi.u32 	%r5, %r4, -2004318071;
	shr.u32 	%r6, %r5, 8;
	mul.lo.s32 	%r7, %r6, 480;
	sub.s32 	%r8, %r4, %r7;
	mul.wide.u32 	%rd9, %r8, 4;
	add.s64 	%rd10, %rd5, %rd9;
	ld.global.nc.f32 	%f2, [%rd10];
	add.f32 	%f3, %f1, %f2;
	add.f32 	%f4, %f3, 0f40400000;
	min.f32 	%f5, %f4, 0f40C00000;
	max.f32 	%f6, %f5, 0f00000000;
	mul.f32 	%f7, %f6, 0f3E2AAAAD;
	mul.f32 	%f8, %f3, %f7;
	add.s64 	%rd11, %rd4, %rd7;
	st.global.f32 	[%rd11], %f8;
	ret;

}
	// .globl	my_kernel_kernel0
.visible .entry my_kernel_kernel0(
	.param .u64 .ptr .align 1 my_kernel_kernel0_param_0,
	.param .u64 .ptr .align 1 my_kernel_kernel0_param_1,
	.param .u64 .ptr .align 1 my_kernel_kernel0_param_2
)
{
	.reg .pred 	%p<22>;
	.reg .b16 	%rs<104>;
	.reg .b32 	%r<126>;
	.reg .b32 	%f<487>;
	.reg .b64 	%rd<28>;
	// demoted variable
	.shared .align 4 .b8 _ZZ17my_kernel_kernel0E18PaddedInput_shared[46080];
	// demoted variable
	.shared .align 4 .b8 _ZZ17my_kernel_kernel0E18placeholder_shared[240];
	mov.u32 	%r17, %ctaid.x;
	mul.hi.u32 	%r18, %r17, 715827883;
	shr.u32 	%r1, %r18, 2;
	mov.u32 	%r19, %tid.x;
	cvt.u16.u32 	%rs35, %r19;
	mul.hi.u16 	%rs1, %rs35, 3277;
	mul.lo.s32 	%r20, %r1, 30720;
	mul.lo.s32 	%r21, %r1, 24;
	sub.s32 	%r22, %r17, %r21;
	mul.lo.s32 	%r23, %r22, 20;
	mul.lo.s16 	%rs36, %rs1, 20;
	sub.s16 	%rs37, %rs35, %rs36;
	cvt.u32.u16 	%r24, %rs37;
	or.b32  	%r25, %r20, %r23;
	add.s32 	%r26, %r25, %r24;
	add.s32 	%r2, %r26, -8160;
	mul.lo.s16 	%rs38, %rs35, 205;
	shr.u16 	%rs39, %rs38, 12;
	mul.wide.u16 	%r27, %rs39, 480;
	mul.lo.s16 	%rs40, %rs39, 20;
	sub.s16 	%rs41, %rs35, %rs40;
	cvt.u32.u16 	%r28, %rs41;
	and.b32  	%r29, %r28, 255;
	add.s32 	%r30, %r23, %r29;
	add.s32 	%r3, %r30, %r27;
	mul.hi.u16 	%rs42, %rs35, 820;
	cvt.u32.u16 	%r4, %rs42;
	mul.lo.s16 	%rs43, %rs42, 80;
	sub.s16 	%rs2, %rs35, %rs43;
	setp.gt.u16 	%p1, %rs2, 39;
	selp.b32 	%r31, 720, 0, %p1;
	mul.hi.u16 	%rs44, %rs35, 1639;
	mul.lo.s16 	%rs45, %rs44, 40;
	sub.s16 	%rs46, %rs35, %rs45;
	mul.lo.s16 	%rs47, %rs46, 52;
	shr.u16 	%rs48, %rs47, 8;
	cvt.u32.u16 	%r5, %rs48;
	mul.hi.u16 	%rs49, %rs35, 13108;
	mul.lo.s16 	%rs50, %rs49, 5;
	sub.s16 	%rs51, %rs35, %rs50;
	cvt.u32.u16 	%r6, %rs51;
	mov.b16 	%rs52, 5760;
	mov.b32 	%r32, {%rs52, %rs48};
	prmt.b32 	%r33, %r34, %r35, 0x3340U;
	prmt.b32 	%r36, %r4, 40, 0x3340U;
	prmt.b32 	%r37, %r36, %r33, 0x5410U;
	dp2a.lo.u32.u32 	%r38, %r32, %r37, %r6;
	add.s32 	%r39, %r31, %r38;
	shl.b32 	%r40, %r39, 2;
	mov.u32 	%r41, _ZZ17my_kernel_kernel0E18PaddedInput_shared;
	add.s32 	%r7, %r41, %r40;
	mov.b32 	%r124, 0;
	mov.f32 	%f419, 0f00000000;
	mov.f32 	%f420, %f419;
	mov.f32 	%f421, %f419;
	mov.f32 	%f422, %f419;
	mov.f32 	%f423, %f419;
	mov.f32 	%f424, %f419;
	mov.f32 	%f425, %f419;
	mov.f32 	%f426, %f419;
	mov.f32 	%f427, %f419;
	mov.f32 	%f428, %f419;
	mov.f32 	%f429, %f419;
	mov.f32 	%f430, %f419;
	mov.f32 	%f431, %f419;
	mov.f32 	%f432, %f419;
	mov.f32 	%f433, %f419;
	mov.f32 	%f434, %f419;
	mov.f32 	%f435, %f419;
	mov.f32 	%f436, %f419;
	mov.f32 	%f437, %f419;
	mov.f32 	%f438, %f419;
	mov.f32 	%f439, %f419;
	mov.f32 	%f440, %f419;
	mov.f32 	%f441, %f419;
	mov.f32 	%f442, %f419;
	mov.f32 	%f443, %f419;
	mov.f32 	%f444, %f419;
	mov.f32 	%f445, %f419;
	mov.f32 	%f446, %f419;
	mov.f32 	%f447, %f419;
	mov.f32 	%f448, %f419;
	mov.f32 	%f449, %f419;
	mov.f32 	%f450, %f419;
	mov.f32 	%f451, %f419;
	mov.f32 	%f452, %f419;
	mov.f32 	%f453, %f419;
	mov.f32 	%f454, %f419;
	mov.f32 	%f455, %f419;
	mov.f32 	%f456, %f419;
	mov.f32 	%f457, %f419;
	mov.f32 	%f458, %f419;
	mov.f32 	%f459, %f419;
	mov.f32 	%f460, %f419;
	mov.f32 	%f461, %f419;
	mov.f32 	%f462, %f419;
	mov.f32 	%f463, %f419;
	mov.f32 	%f464, %f419;
	mov.f32 	%f465, %f419;
	mov.f32 	%f466, %f419;
	mov.f32 	%f467, %f419;
	mov.f32 	%f468, %f419;
	mov.f32 	%f469, %f419;
	mov.f32 	%f470, %f419;
	mov.f32 	%f471, %f419;
	mov.f32 	%f472, %f419;
	mov.f32 	%f473, %f419;
	mov.f32 	%f474, %f419;
	mov.f32 	%f475, %f419;
	mov.f32 	%f476, %f419;
	mov.f32 	%f477, %f419;
	mov.f32 	%f478, %f419;
	mov.f32 	%f479, %f419;
	mov.f32 	%f480, %f419;
	mov.f32 	%f481, %f419;
	mov.f32 	%f482, %f419;
$L__BB1_1:
	mul.lo.s16 	%rs96, %rs1, 480;
	add.s16 	%rs102, %rs96, 3840;
	add.s16 	%rs99, %rs1, 16;
	add.s16 	%rs98, %rs96, 11520;
	add.s16 	%rs101, %rs1, 8;
	add.s16 	%rs100, %rs96, 7680;
	add.s16 	%rs97, %rs1, 24;
	bar.sync 	0;
	mov.b32 	%r125, 1280;
	mov.u16 	%rs103, %rs1;
$L__BB1_2:
	mul.hi.u16 	%rs53, %rs101, -7281;
	shr.u16 	%rs18, %rs53, 4;
	mul.lo.s16 	%rs19, %rs18, 8640;
	mul.hi.u16 	%rs54, %rs99, -7281;
	shr.u16 	%rs20, %rs54, 4;
	mul.lo.s16 	%rs21, %rs20, 8640;
	mul.hi.u16 	%rs55, %rs97, -7281;
	shr.u16 	%rs22, %rs55, 4;
	mul.lo.s16 	%rs23, %rs22, 8640;
	mul.hi.u16 	%rs56, %rs103, -7281;
	shr.u16 	%rs24, %rs56, 6;
	shr.u16 	%rs25, %rs56, 4;
	mul.lo.s16 	%rs26, %rs25, 8640;
	mad.lo.s16 	%rs57, %rs24, -72, %rs103;
	mul.lo.s16 	%rs58, %rs57, 57;
	shr.u16 	%rs59, %rs58, 10;
	cvt.u32.u16 	%r10, %rs59;
	shl.b32 	%r43, %r1, 2;
	add.s32 	%r44, %r43, %r10;
	or.b32  	%r46, %r44, %r124;
	setp.eq.s32 	%p2, %r46, 0;
	add.s32 	%r47, %r44, %r124;
	setp.gt.u32 	%p3, %r47, 16;
	or.pred  	%p4, %p2, %p3;
	mov.f32 	%f483, 0f00000000;
	@%p4 bra 	$L__BB1_5;
	mad.lo.s16 	%rs60, %rs25, -18, %rs103;
	add.s16 	%rs61, %rs60, -1;
	setp.gt.u16 	%p5, %rs61, 15;
	@%p5 bra 	$L__BB1_5;
	ld.param.u64 	%rd22, [my_kernel_kernel0_param_0];
	cvt.u32.u16 	%r48, %rs24;
	sub.s16 	%rs62, %rs96, %rs26;
	cvt.u32.u16 	%r49, %rs62;
	add.s32 	%r50, %r124, %r10;
	mad.lo.s32 	%r51, %r48, 122880, %r2;
	add.s32 	%r52, %r51, %r49;
	mad.lo.s32 	%r53, %r50, 7680, %r52;
	cvta.to.global.u64 	%rd4, %rd22;
	mul.wide.s32 	%rd5, %r53, 4;
	add.s64 	%rd6, %rd4, %rd5;
	ld.global.nc.f32 	%f483, [%rd6];
$L__BB1_5:
	mov.u32 	%r54, %tid.x;
	shl.b32 	%r55, %r54, 2;
	mov.u32 	%r56, _ZZ17my_kernel_kernel0E18PaddedInput_shared;
	add.s32 	%r57, %r56, %r55;
	add.s32 	%r58, %r57, %r125;
	st.shared.f32 	[%r58+-1280], %f483;
	mul.hi.u16 	%rs63, %rs101, -7281;
	shr.u16 	%rs64, %rs63, 6;
	mad.lo.s16 	%rs65, %rs64, -72, %rs103;
	mad.lo.s16 	%rs66, %rs65, 57, 456;
	shr.u16 	%rs67, %rs66, 10;
	cvt.u32.u16 	%r11, %rs67;
	shl.b32 	%r59, %r1, 2;
	add.s32 	%r60, %r59, %r11;
	or.b32  	%r62, %r60, %r124;
	setp.eq.s32 	%p6, %r62, 0;
	add.s32 	%r63, %r60, %r124;
	setp.gt.u32 	%p7, %r63, 16;
	or.pred  	%p8, %p6, %p7;
	mov.f32 	%f484, 0f00000000;
	@%p8 bra 	$L__BB1_8;
	mad.lo.s16 	%rs68, %rs18, -18, %rs103;
	add.s16 	%rs69, %rs68, 7;
	setp.gt.u16 	%p9, %rs69, 15;
	@%p9 bra 	$L__BB1_8;
	ld.param.u64 	%rd23, [my_kernel_kernel0_param_0];
	add.s16 	%rs70, %rs103, 8;
	mul.hi.u16 	%rs71, %rs70, -7281;
	shr.u16 	%rs72, %rs71, 6;
	cvt.u32.u16 	%r64, %rs72;
	sub.s16 	%rs73, %rs102, %rs19;
	cvt.u32.u16 	%r65, %rs73;
	add.s32 	%r66, %r124, %r11;
	mad.lo.s32 	%r67, %r64, 122880, %r2;
	add.s32 	%r68, %r67, %r65;
	mad.lo.s32 	%r69, %r66, 7680, %r68;
	cvta.to.global.u64 	%rd7, %rd23;
	mul.wide.s32 	%rd8, %r69, 4;
	add.s64 	%rd9, %rd7, %rd8;
	ld.global.nc.f32 	%f484, [%rd9];
$L__BB1_8:
	mov.u32 	%r70, %tid.x;
	shl.b32 	%r71, %r70, 2;
	mov.u32 	%r72, _ZZ17my_kernel_kernel0E18PaddedInput_shared;
	add.s32 	%r73, %r72, %r71;
	add.s32 	%r74, %r73, %r125;
	st.shared.f32 	[%r74+-640], %f484;
	mul.hi.u16 	%rs74, %rs99, -7281;
	shr.u16 	%rs75, %rs74, 6;
	mad.lo.s16 	%rs76, %rs75, -72, %rs103;
	mad.lo.s16 	%rs77, %rs76, 57, 912;
	shr.u16 	%rs78, %rs77, 10;
	cvt.u32.u16 	%r12, %rs78;
	shl.b32 	%r75, %r1, 2;
	add.s32 	%r76, %r75, %r12;
	or.b32  	%r78, %r76, %r124;
	setp.eq.s32 	%p10, %r78, 0;
	add.s32 	%r79, %r76, %r124;
	setp.gt.u32 	%p11, %r79, 16;
	or.pred  	%p12, %p10, %p11;
	mov.f32 	%f485, 0f00000000;
	@%p12 bra 	$L__BB1_11;
	mad.lo.s16 	%rs79, %rs20, -18, %rs103;
	add.s16 	%rs80, %rs79, 15;
	setp.gt.u16 	%p13, %rs80, 15;
	@%p13 bra 	$L__BB1_11;
	ld.param.u64 	%rd24, [my_kernel_kernel0_param_0];
	add.s16 	%rs81, %rs103, 16;
	mul.hi.u16 	%rs82, %rs81, -7281;
	shr.u16 	%rs83, %rs82, 6;
	cvt.u32.u16 	%r80, %rs83;
	sub.s16 	%rs84, %rs100, %rs21;
	cvt.u32.u16 	%r81, %rs84;
	add.s32 	%r82, %r124, %r12;
	mad.lo.s32 	%r83, %r80, 122880, %r2;
	add.s32 	%r84, %r83, %r81;
	mad.lo.s32 	%r85, %r82, 7680, %r84;
	cvta.to.global.u64 	%rd10, %rd24;
	mul.wide.s32 	%rd11, %r85, 4;
	add.s64 	%rd12, %rd10, %rd11;
	ld.global.nc.f32 	%f485, [%rd12];
$L__BB1_11:
	mov.u32 	%r86, %tid.x;
	shl.b32 	%r87, %r86, 2;
	mov.u32 	%r88, _ZZ17my_kernel_kernel0E18PaddedInput_shared;
	add.s32 	%r89, %r88, %r87;
	add.s32 	%r90, %r89, %r125;
	st.shared.f32 	[%r90], %f485;
	mul.hi.u16 	%rs85, %rs97, -7281;
	shr.u16 	%rs86, %rs85, 6;
	mad.lo.s16 	%rs87, %rs86, -72, %rs103;
	mad.lo.s16 	%rs88, %rs87, 57, 1368;
	shr.u16 	%rs89, %rs88, 10;
	cvt.u32.u16 	%r13, %rs89;
	shl.b32 	%r91, %r1, 2;
	add.s32 	%r92, %r91, %r13;
	or.b32  	%r94, %r92, %r124;
	setp.eq.s32 	%p14, %r94, 0;
	add.s32 	%r95, %r92, %r124;
	setp.gt.u32 	%p15, %r95, 16;
	or.pred  	%p16, %p14, %p15;
	mov.f32 	%f486, 0f00000000;
	@%p16 bra 	$L__BB1_14;
	mad.lo.s16 	%rs90, %rs22, -18, %rs103;
	add.s16 	%rs91, %rs90, 23;
	setp.gt.u16 	%p17, %rs91, 15;
	@%p17 bra 	$L__BB1_14;
	ld.param.u64 	%rd25, [my_kernel_kernel0_param_0];
	add.s16 	%rs92, %rs103, 24;
	mul.hi.u16 	%rs93, %rs92, -7281;
	shr.u16 	%rs94, %rs93, 6;
	cvt.u32.u16 	%r96, %rs94;
	sub.s16 	%rs95, %rs98, %rs23;
	cvt.u32.u16 	%r97, %rs95;
	add.s32 	%r98, %r124, %r13;
	mad.lo.s32 	%r99, %r96, 122880, %r2;
	add.s32 	%r100, %r99, %r97;
	mad.lo.s32 	%r101, %r98, 7680, %r100;
	cvta.to.global.u64 	%rd13, %rd25;
	mul.wide.s32 	%rd14, %r101, 4;
	add.s64 	%rd15, %rd13, %rd14;
	ld.global.nc.f32 	%f486, [%rd15];
$L__BB1_14:
	mov.u32 	%r102, %tid.x;
	shl.b32 	%r103, %r102, 2;
	mov.u32 	%r104, _ZZ17my_kernel_kernel0E18PaddedInput_shared;
	add.s32 	%r105, %r104, %r103;
	add.s32 	%r106, %r105, %r125;
	st.shared.f32 	[%r106+640], %f486;
	add.s32 	%r125, %r125, 2560;
	add.s16 	%rs103, %rs103, 32;
	add.s16 	%rs102, %rs102, 15360;
	add.s16 	%rs101, %rs101, 32;
	add.s16 	%rs100, %rs100, 15360;
	add.s16 	%rs99, %rs99, 32;
	add.s16 	%rs98, %rs98, 15360;
	add.s16 	%rs97, %rs97, 32;
	add.s16 	%rs96, %rs96, 15360;
	setp.ne.s32 	%p18, %r125, 47360;
	@%p18 bra 	$L__BB1_2;
	setp.gt.u32 	%p19, %r102, 59;
	@%p19 bra 	$L__BB1_17;
	ld.param.u64 	%rd26, [my_kernel_kernel0_param_1];
	mad.lo.s32 	%r108, %r124, 1440, %r3;
	cvta.to.global.u64 	%rd16, %rd26;
	mul.wide.u32 	%rd17, %r108, 4;
	add.s64 	%rd18, %rd16, %rd17;
	ld.global.nc.f32 	%f146, [%rd18];
	shl.b32 	%r110, %r102, 2;
	mov.u32 	%r111, _ZZ17my_kernel_kernel0E18placeholder_shared;
	add.s32 	%r112, %r111, %r110;
	st.shared.f32 	[%r112], %f146;
$L__BB1_17:
	bar.sync 	0;
	shl.b32 	%r113, %r6, 2;
	mov.u32 	%r114, _ZZ17my_kernel_kernel0E18placeholder_shared;
	add.s32 	%r115, %r114, %r113;
	ld.shared.f32 	%f147, [%r115+220];
	ld.shared.f32 	%f148, [%r115+200];
	ld.shared.f32 	%f149, [%r115+180];
	ld.shared.f32 	%f150, [%r115+160];
	ld.shared.f32 	%f151, [%r115+140];
	ld.shared.f32 	%f152, [%r115+120];
	ld.shared.f32 	%f153, [%r115+100];
	ld.shared.f32 	%f154, [%r115+80];
	ld.shared.f32 	%f155, [%r115+60];
	ld.shared.f32 	%f156, [%r115+40];
	ld.shared.f32 	%f157, [%r115+20];
	ld.shared.f32 	%f158, [%r115];
	ld.shared.f32 	%f159, [%r7];
	fma.rn.f32 	%f160, %f159, %f158, %f482;
	ld.shared.f32 	%f161, [%r7+20];
	fma.rn.f32 	%f162, %f161, %f157, %f466;
	ld.shared.f32 	%f163, [%r7+40];
	fma.rn.f32 	%f164, %f163, %f156, %f450;
	ld.shared.f32 	%f165, [%r7+60];
	fma.rn.f32 	%f166, %f165, %f155, %f434;
	ld.shared.f32 	%f167, [%r7+80];
	fma.rn.f32 	%f168, %f167, %f158, %f481;
	ld.shared.f32 	%f169, [%r7+100];
	fma.rn.f32 	%f170, %f169, %f157, %f465;
	ld.shared.f32 	%f171, [%r7+120];
	fma.rn.f32 	%f172, %f171, %f156, %f449;
	ld.shared.f32 	%f173, [%r7+140];
	fma.rn.f32 	%f174, %f173, %f155, %f433;
	ld.shared.f32 	%f175, [%r7+1440];
	fma.rn.f32 	%f176, %f175, %f158, %f480;
	ld.shared.f32 	%f177, [%r7+1460];
	fma.rn.f32 	%f178, %f177, %f157, %f464;
	ld.shared.f32 	%f179, [%r7+1480];
	fma.rn.f32 	%f180, %f179, %f156, %f448;
	ld.shared.f32 	%f181, [%r7+1500];
	fma.rn.f32 	%f182, %f181, %f155, %f432;
	ld.shared.f32 	%f183, [%r7+1520];
	fma.rn.f32 	%f184, %f183, %f158, %f479;
	ld.shared.f32 	%f185, [%r7+1540];
	fma.rn.f32 	%f186, %f185, %f157, %f463;
	ld.shared.f32 	%f187, [%r7+1560];
	fma.rn.f32 	%f188, %f187, %f156, %f447;
	ld.shared.f32 	%f189, [%r7+1580];
	fma.rn.f32 	%f190, %f189, %f155, %f431;
	fma.rn.f32 	%f191, %f167, %f154, %f160;
	fma.rn.f32 	%f192, %f169, %f153, %f162;
	fma.rn.f32 	%f193, %f171, %f152, %f164;
	fma.rn.f32 	%f194, %f173, %f151, %f166;
	ld.shared.f32 	%f195, [%r7+160];
	fma.rn.f32 	%f196, %f195, %f154, %f168;
	ld.shared.f32 	%f197, [%r7+180];
	fma.rn.f32 	%f198, %f197, %f153, %f170;
	ld.shared.f32 	%f199, [%r7+200];
	fma.rn.f32 	%f200, %f199, %f152, %f172;
	ld.shared.f32 	%f201, [%r7+220];
	fma.rn.f32 	%f202, %f201, %f151, %f174;
	fma.rn.f32 	%f203, %f183, %f154, %f176;
	fma.rn.f32 	%f204, %f185, %f153, %f178;
	fma.rn.f32 	%f205, %f187, %f152, %f180;
	fma.rn.f32 	%f206, %f189, %f151, %f182;
	ld.shared.f32 	%f207, [%r7+1600];
	fma.rn.f32 	%f208, %f207, %f154, %f184;
	ld.shared.f32 	%f209, [%r7+1620];
	fma.rn.f32 	%f210, %f209, %f153, %f186;
	ld.shared.f32 	%f211, [%r7+1640];
	fma.rn.f32 	%f212, %f211, %f152, %f188;
	ld.shared.f32 	%f213, [%r7+1660];
	fma.rn.f32 	%f214, %f213, %f151, %f190;
	fma.rn.f32 	%f482, %f195, %f150, %f191;
	fma.rn.f32 	%f466, %f197, %f149, %f192;
	fma.rn.f32 	%f450, %f199, %f148, %f193;
	fma.rn.f32 	%f434, %f201, %f147, %f194;
	ld.shared.f32 	%f215, [%r7+240];
	fma.rn.f32 	%f481, %f215, %f150, %f196;
	ld.shared.f32 	%f216, [%r7+260];
	fma.rn.f32 	%f465, %f216, %f149, %f198;
	ld.shared.f32 	%f217, [%r7+280];
	fma.rn.f32 	%f449, %f217, %f148, %f200;
	ld.shared.f32 	%f218, [%r7+300];
	fma.rn.f32 	%f433, %f218, %f147, %f202;
	fma.rn.f32 	%f480, %f207, %f150, %f203;
	fma.rn.f32 	%f464, %f209, %f149, %f204;
	fma.rn.f32 	%f448, %f211, %f148, %f205;
	fma.rn.f32 	%f432, %f213, %f147, %f206;
	ld.shared.f32 	%f219, [%r7+1680];
	fma.rn.f32 	%f479, %f219, %f150, %f208;
	ld.shared.f32 	%f220, [%r7+1700];
	fma.rn.f32 	%f463, %f220, %f149, %f210;
	ld.shared.f32 	%f221, [%r7+1720];
	fma.rn.f32 	%f447, %f221, %f148, %f212;
	ld.shared.f32 	%f222, [%r7+1740];
	fma.rn.f32 	%f431, %f222, %f147, %f214;
	ld.shared.f32 	%f223, [%r7+5760];
	fma.rn.f32 	%f224, %f223, %f158, %f478;
	ld.shared.f32 	%f225, [%r7+5780];
	fma.rn.f32 	%f226, %f225, %f157, %f462;
	ld.shared.f32 	%f227, [%r7+5800];
	fma.rn.f32 	%f228, %f227, %f156, %f446;
	ld.shared.f32 	%f229, [%r7+5820];
	fma.rn.f32 	%f230, %f229, %f155, %f430;
	ld.shared.f32 	%f231, [%r7+5840];
	fma.rn.f32 	%f232, %f231, %f158, %f477;
	ld.shared.f32 	%f233, [%r7+5860];
	fma.rn.f32 	%f234, %f233, %f157, %f461;
	ld.shared.f32 	%f235, [%r7+5880];
	fma.rn.f32 	%f236, %f235, %f156, %f445;
	ld.shared.f32 	%f237, [%r7+5900];
	fma.rn.f32 	%f238, %f237, %f155, %f429;
	ld.shared.f32 	%f239, [%r7+7200];
	fma.rn.f32 	%f240, %f239, %f158, %f476;
	ld.shared.f32 	%f241, [%r7+7220];
	fma.rn.f32 	%f242, %f241, %f157, %f460;
	ld.shared.f32 	%f243, [%r7+7240];
	fma.rn.f32 	%f244, %f243, %f156, %f444;
	ld.shared.f32 	%f245, [%r7+7260];
	fma.rn.f32 	%f246, %f245, %f155, %f428;
	ld.shared.f32 	%f247, [%r7+7280];
	fma.rn.f32 	%f248, %f247, %f158, %f475;
	ld.shared.f32 	%f249, [%r7+7300];
	fma.rn.f32 	%f250, %f249, %f157, %f459;
	ld.shared.f32 	%f251, [%r7+7320];
	fma.rn.f32 	%f252, %f251, %f156, %f443;
	ld.shared.f32 	%f253, [%r7+7340];
	fma.rn.f32 	%f254, %f253, %f155, %f427;
	fma.rn.f32 	%f255, %f231, %f154, %f224;
	fma.rn.f32 	%f256, %f233, %f153, %f226;
	fma.rn.f32 	%f257, %f235, %f152, %f228;
	fma.rn.f32 	%f258, %f237, %f151, %f230;
	ld.shared.f32 	%f259, [%r7+5920];
	fma.rn.f32 	%f260, %f259, %f154, %f232;
	ld.shared.f32 	%f261, [%r7+5940];
	fma.rn.f32 	%f262, %f261, %f153, %f234;
	ld.shared.f32 	%f263, [%r7+5960];
	fma.rn.f32 	%f264, %f263, %f152, %f236;
	ld.shared.f32 	%f265, [%r7+5980];
	fma.rn.f32 	%f266, %f265, %f151, %f238;
	fma.rn.f32 	%f267, %f247, %f154, %f240;
	fma.rn.f32 	%f268, %f249, %f153, %f242;
	fma.rn.f32 	%f269, %f251, %f152, %f244;
	fma.rn.f32 	%f270, %f253, %f151, %f246;
	ld.shared.f32 	%f271, [%r7+7360];
	fma.rn.f32 	%f272, %f271, %f154, %f248;
	ld.shared.f32 	%f273, [%r7+7380];
	fma.rn.f32 	%f274, %f273, %f153, %f250;
	ld.shared.f32 	%f275, [%r7+7400];
	fma.rn.f32 	%f276, %f275, %f152, %f252;
	ld.shared.f32 	%f277, [%r7+7420];
	fma.rn.f32 	%f278, %f277, %f151, %f254;
	fma.rn.f32 	%f478, %f259, %f150, %f255;
	fma.rn.f32 	%f462, %f261, %f149, %f256;
	fma.rn.f32 	%f446, %f263, %f148, %f257;
	fma.rn.f32 	%f430, %f265, %f147, %f258;
	ld.shared.f32 	%f279, [%r7+6000];
	fma.rn.f32 	%f477, %f279, %f150, %f260;
	ld.shared.f32 	%f280, [%r7+6020];
	fma.rn.f32 	%f461, %f280, %f149, %f262;
	ld.shared.f32 	%f281, [%r7+6040];
	fma.rn.f32 	%f445, %f281, %f148, %f264;
	ld.shared.f32 	%f282, [%r7+6060];
	fma.rn.f32 	%f429, %f282, %f147, %f266;
	fma.rn.f32 	%f476, %f271, %f150, %f267;
	fma.rn.f32 	%f460, %f273, %f149, %f268;
	fma.rn.f32 	%f444, %f275, %f148, %f269;
	fma.rn.f32 	%f428, %f277, %f147, %f270;
	ld.shared.f32 	%f283, [%r7+7440];
	fma.rn.f32 	%f475, %f283, %f150, %f272;
	ld.shared.f32 	%f284, [%r7+7460];
	fma.rn.f32 	%f459, %f284, %f149, %f274;
	ld.shared.f32 	%f285, [%r7+7480];
	fma.rn.f32 	%f443, %f285, %f148, %f276;
	ld.shared.f32 	%f286, [%r7+7500];
	fma.rn.f32 	%f427, %f286, %f147, %f278;
	ld.shared.f32 	%f287, [%r7+11520];
	fma.rn.f32 	%f288, %f287, %f158, %f474;
	ld.shared.f32 	%f289, [%r7+11540];
	fma.rn.f32 	%f290, %f289, %f157, %f458;
	ld.shared.f32 	%f291, [%r7+11560];
	fma.rn.f32 	%f292, %f291, %f156, %f442;
	ld.shared.f32 	%f293, [%r7+11580];
	fma.rn.f32 	%f294, %f293, %f155, %f426;
	ld.shared.f32 	%f295, [%r7+11600];
	fma.rn.f32 	%f296, %f295, %f158, %f473;
	ld.shared.f32 	%f297, [%r7+11620];
	fma.rn.f32 	%f298, %f297, %f157, %f457;
	ld.shared.f32 	%f299, [%r7+11640];
	fma.rn.f32 	%f300, %f299, %f156, %f441;
	ld.shared.f32 	%f301, [%r7+11660];
	fma.rn.f32 	%f302, %f301, %f155, %f425;
	ld.shared.f32 	%f303, [%r7+12960];
	fma.rn.f32 	%f304, %f303, %f158, %f472;
	ld.shared.f32 	%f305, [%r7+12980];
	fma.rn.f32 	%f306, %f305, %f157, %f456;
	ld.shared.f32 	%f307, [%r7+13000];
	fma.rn.f32 	%f308, %f307, %f156, %f440;
	ld.shared.f32 	%f309, [%r7+13020];
	fma.rn.f32 	%f310, %f309, %f155, %f424;
	ld.shared.f32 	%f311, [%r7+13040];
	fma.rn.f32 	%f312, %f311, %f158, %f471;
	ld.shared.f32 	%f313, [%r7+13060];
	fma.rn.f32 	%f314, %f313, %f157, %f455;
	ld.shared.f32 	%f315, [%r7+13080];
	fma.rn.f32 	%f316, %f315, %f156, %f439;
	ld.shared.f32 	%f317, [%r7+13100];
	fma.rn.f32 	%f318, %f317, %f155, %f423;
	fma.rn.f32 	%f319, %f295, %f154, %f288;
	fma.rn.f32 	%f320, %f297, %f153, %f290;
	fma.rn.f32 	%f321, %f299, %f152, %f292;
	fma.rn.f32 	%f322, %f301, %f151, %f294;
	ld.shared.f32 	%f323, [%r7+11680];
	fma.rn.f32 	%f324, %f323, %f154, %f296;
	ld.shared.f32 	%f325, [%r7+11700];
	fma.rn.f32 	%f326, %f325, %f153, %f298;
	ld.shared.f32 	%f327, [%r7+11720];
	fma.rn.f32 	%f328, %f327, %f152, %f300;
	ld.shared.f32 	%f329, [%r7+11740];
	fma.rn.f32 	%f330, %f329, %f151, %f302;
	fma.rn.f32 	%f331, %f311, %f154, %f304;
	fma.rn.f32 	%f332, %f313, %f153, %f306;
	fma.rn.f32 	%f333, %f315, %f152, %f308;
	fma.rn.f32 	%f334, %f317, %f151, %f310;
	ld.shared.f32 	%f335, [%r7+13120];
	fma.rn.f32 	%f336, %f335, %f154, %f312;
	ld.shared.f32 	%f337, [%r7+13140];
	fma.rn.f32 	%f338, %f337, %f153, %f314;
	ld.shared.f32 	%f339, [%r7+13160];
	fma.rn.f32 	%f340, %f339, %f152, %f316;
	ld.shared.f32 	%f341, [%r7+13180];
	fma.rn.f32 	%f342, %f341, %f151, %f318;
	fma.rn.f32 	%f474, %f323, %f150, %f319;
	fma.rn.f32 	%f458, %f325, %f149, %f320;
	fma.rn.f32 	%f442, %f327, %f148, %f321;
	fma.rn.f32 	%f426, %f329, %f147, %f322;
	ld.shared.f32 	%f343, [%r7+11760];
	fma.rn.f32 	%f473, %f343, %f150, %f324;
	ld.shared.f32 	%f344, [%r7+11780];
	fma.rn.f32 	%f457, %f344, %f149, %f326;
	ld.shared.f32 	%f345, [%r7+11800];
	fma.rn.f32 	%f441, %f345, %f148, %f328;
	ld.shared.f32 	%f346, [%r7+11820];
	fma.rn.f32 	%f425, %f346, %f147, %f330;
	fma.rn.f32 	%f472, %f335, %f150, %f331;
	fma.rn.f32 	%f456, %f337, %f149, %f332;
	fma.rn.f32 	%f440, %f339, %f148, %f333;
	fma.rn.f32 	%f424, %f341, %f147, %f334;
	ld.shared.f32 	%f347, [%r7+13200];
	fma.rn.f32 	%f471, %f347, %f150, %f336;
	ld.shared.f32 	%f348, [%r7+13220];
	fma.rn.f32 	%f455, %f348, %f149, %f338;
	ld.shared.f32 	%f349, [%r7+13240];
	fma.rn.f32 	%f439, %f349, %f148, %f340;
	ld.shared.f32 	%f350, [%r7+13260];
	fma.rn.f32 	%f423, %f350, %f147, %f342;
	ld.shared.f32 	%f351, [%r7+17280];
	fma.rn.f32 	%f352, %f351, %f158, %f470;
	ld.shared.f32 	%f353, [%r7+17300];
	fma.rn.f32 	%f354, %f353, %f157, %f454;
	ld.shared.f32 	%f355, [%r7+17320];
	fma.rn.f32 	%f356, %f355, %f156, %f438;
	ld.shared.f32 	%f357, [%r7+17340];
	fma.rn.f32 	%f358, %f357, %f155, %f422;
	ld.shared.f32 	%f359, [%r7+17360];
	fma.rn.f32 	%f360, %f359, %f158, %f469;
	ld.shared.f32 	%f361, [%r7+17380];
	fma.rn.f32 	%f362, %f361, %f157, %f453;
	ld.shared.f32 	%f363, [%r7+17400];
	fma.rn.f32 	%f364, %f363, %f156, %f437;
	ld.shared.f32 	%f365, [%r7+17420];
	fma.rn.f32 	%f366, %f365, %f155, %f421;
	ld.shared.f32 	%f367, [%r7+18720];
	fma.rn.f32 	%f368, %f367, %f158, %f468;
	ld.shared.f32 	%f369, [%r7+18740];
	fma.rn.f32 	%f370, %f369, %f157, %f452;
	ld.shared.f32 	%f371, [%r7+18760];
	fma.rn.f32 	%f372, %f371, %f156, %f436;
	ld.shared.f32 	%f373, [%r7+18780];
	fma.rn.f32 	%f374, %f373, %f155, %f420;
	ld.shared.f32 	%f375, [%r7+18800];
	fma.rn.f32 	%f376, %f375, %f158, %f467;
	ld.shared.f32 	%f377, [%r7+18820];
	fma.rn.f32 	%f378, %f377, %f157, %f451;
	ld.shared.f32 	%f379, [%r7+18840];
	fma.rn.f32 	%f380, %f379, %f156, %f435;
	ld.shared.f32 	%f381, [%r7+18860];
	fma.rn.f32 	%f382, %f381, %f155, %f419;
	fma.rn.f32 	%f383, %f359, %f154, %f352;
	fma.rn.f32 	%f384, %f361, %f153, %f354;
	fma.rn.f32 	%f385, %f363, %f152, %f356;
	fma.rn.f32 	%f386, %f365, %f151, %f358;
	ld.shared.f32 	%f387, [%r7+17440];
	fma.rn.f32 	%f388, %f387, %f154, %f360;
	ld.shared.f32 	%f389, [%r7+17460];
	fma.rn.f32 	%f390, %f389, %f153, %f362;
	ld.shared.f32 	%f391, [%r7+17480];
	fma.rn.f32 	%f392, %f391, %f152, %f364;
	ld.shared.f32 	%f393, [%r7+17500];
	fma.rn.f32 	%f394, %f393, %f151, %f366;
	fma.rn.f32 	%f395, %f375, %f154, %f368;
	fma.rn.f32 	%f396, %f377, %f153, %f370;
	fma.rn.f32 	%f397, %f379, %f152, %f372;
	fma.rn.f32 	%f398, %f381, %f151, %f374;
	ld.shared.f32 	%f399, [%r7+18880];
	fma.rn.f32 	%f400, %f399, %f154, %f376;
	ld.shared.f32 	%f401, [%r7+18900];
	fma.rn.f32 	%f402, %f401, %f153, %f378;
	ld.shared.f32 	%f403, [%r7+18920];
	fma.rn.f32 	%f404, %f403, %f152, %f380;
	ld.shared.f32 	%f405, [%r7+18940];
	fma.rn.f32 	%f406, %f405, %f151, %f382;
	fma.rn.f32 	%f470, %f387, %f150, %f383;
	fma.rn.f32 	%f454, %f389, %f149, %f384;
	fma.rn.f32 	%f438, %f391, %f148, %f385;
	fma.rn.f32 	%f422, %f393, %f147, %f386;
	ld.shared.f32 	%f407, [%r7+17520];
	fma.rn.f32 	%f469, %f407, %f150, %f388;
	ld.shared.f32 	%f408, [%r7+17540];
	fma.rn.f32 	%f453, %f408, %f149, %f390;
	ld.shared.f32 	%f409, [%r7+17560];
	fma.rn.f32 	%f437, %f409, %f148, %f392;
	ld.shared.f32 	%f410, [%r7+17580];
	fma.rn.f32 	%f421, %f410, %f147, %f394;
	fma.rn.f32 	%f468, %f399, %f150, %f395;
	fma.rn.f32 	%f452, %f401, %f149, %f396;
	fma.rn.f32 	%f436, %f403, %f148, %f397;
	fma.rn.f32 	%f420, %f405, %f147, %f398;
	ld.shared.f32 	%f411, [%r7+18960];
	fma.rn.f32 	%f467, %f411, %f150, %f400;
	ld.shared.f32 	%f412, [%r7+18980];
	fma.rn.f32 	%f451, %f412, %f149, %f402;
	ld.shared.f32 	%f413, [%r7+19000];
	fma.rn.f32 	%f435, %f413, %f148, %f404;
	ld.shared.f32 	%f414, [%r7+19020];
	fma.rn.f32 	%f419, %f414, %f147, %f406;
	add.s32 	%r124, %r124, 1;
	setp.ne.s32 	%p20, %r124, 3;
	@%p20 bra 	$L__BB1_1;
	ld.param.u64 	%rd27, [my_kernel_kernel0_param_2];
	cvta.to.global.u64 	%rd19, %rd27;
	selp.b32 	%r116, 15360, 0, %p1;
	mov.u32 	%r117, %ctaid.x;
	mul.lo.s32 	%r118, %r117, 20;
	mad.lo.s32 	%r119, %r1, 30240, %r118;
	add.s32 	%r120, %r119, %r6;
	mad.lo.s32 	%r121, %r4, 491520, %r120;
	add.s32 	%r122, %r121, %r116;
	mad.lo.s32 	%r123, %r5, 960, %r122;
	mul.wide.u32 	%rd20, %r123, 4;
	add.s64 	%rd21, %rd19, %rd20;
	st.global.f32 	[%rd21], %f482;
	st.global.f32 	[%rd21+20], %f466;
	st.global.f32 	[%rd21+40], %f450;
	st.global.f32 	[%rd21+60], %f434;
	st.global.f32 	[%rd21+1920], %f481;
	st.global.f32 	[%rd21+1940], %f465;
	st.global.f32 	[%rd21+1960], %f449;
	st.global.f32 	[%rd21+1980], %f433;
	st.global.f32 	[%rd21+30720], %f480;
	st.global.f32 	[%rd21+30740], %f464;
	st.global.f32 	[%rd21+30760], %f448;
	st.global.f32 	[%rd21+30780], %f432;
	st.global.f32 	[%rd21+32640], %f479;
	st.global.f32 	[%rd21+32660], %f463;
	st.global.f32 	[%rd21+32680], %f447;
	st.global.f32 	[%rd21+32700], %f431;
	st.global.f32 	[%rd21+491520], %f478;
	st.global.f32 	[%rd21+491540], %f462;
	st.global.f32 	[%rd21+491560], %f446;
	st.global.f32 	[%rd21+491580], %f430;
	st.global.f32 	[%rd21+493440], %f477;
	st.global.f32 	[%rd21+493460], %f461;
	st.global.f32 	[%rd21+493480], %f445;
	st.global.f32 	[%rd21+493500], %f429;
	st.global.f32 	[%rd21+522240], %f476;
	st.global.f32 	[%rd21+522260], %f460;
	st.global.f32 	[%rd21+522280], %f444;
	st.global.f32 	[%rd21+522300], %f428;
	st.global.f32 	[%rd21+524160], %f475;
	st.global.f32 	[%rd21+524180], %f459;
	st.global.f32 	[%rd21+524200], %f443;
	st.global.f32 	[%rd21+524220], %f427;
	st.global.f32 	[%rd21+983040], %f474;
	st.global.f32 	[%rd21+983060], %f458;
	st.global.f32 	[%rd21+983080], %f442;
	st.global.f32 	[%rd21+983100], %f426;
	st.global.f32 	[%rd21+984960], %f473;
	st.global.f32 	[%rd21+984980], %f457;
	st.global.f32 	[%rd21+985000], %f441;
	st.global.f32 	[%rd21+985020], %f425;
	st.global.f32 	[%rd21+1013760], %f472;
	st.global.f32 	[%rd21+1013780], %f456;
	st.global.f32 	[%rd21+1013800], %f440;
	st.global.f32 	[%rd21+1013820], %f424;
	st.global.f32 	[%rd21+1015680], %f471;
	st.global.f32 	[%rd21+1015700], %f455;
	st.global.f32 	[%rd21+1015720], %f439;
	st.global.f32 	[%rd21+1015740], %f423;
	st.global.f32 	[%rd21+1474560], %f470;
	st.global.f32 	[%rd21+1474580], %f454;
	st.global.f32 	[%rd21+1474600], %f438;
	st.global.f32 	[%rd21+1474620], %f422;
	st.global.f32 	[%rd21+1476480], %f469;
	st.global.f32 	[%rd21+1476500], %f453;
	st.global.f32 	[%rd21+1476520], %f437;
	st.global.f32 	[%rd21+1476540], %f421;
	st.global.f32 	[%rd21+1505280], %f468;
	st.global.f32 	[%rd21+1505300], %f452;
	st.global.f32 	[%rd21+1505320], %f436;
	st.global.f32 	[%rd21+1505340], %f420;
	st.global.f32 	[%rd21+1507200], %f467;
	st.global.f32 	[%rd21+1507220], %f451;
	st.global.f32 	[%rd21+1507240], %f435;
	st.global.f32 	[%rd21+1507260], %f419;
	ret;

}


// ===== COMPILED SASS (sm_100) =====

	.target	sm_100

	.elftype	@"ET_EXEC"


//--------------------- .note.nv.tkinfo           --------------------------
	.section	.note.nv.tkinfo,"",@"SHT_NOTE"
	.sectionflags	@"SHF_NOTE_NV_TKINFO"
	.tkinfo
        /*0018*/ 	.word	0x00000002
        /*0030*/ 	.string	""
        /*0030*/ 	.string	"ptxas"
        /*0030*/ 	.string	"Cuda compilation tools, release 13.0, V13.0.88"
        /*0030*/ 	.string	"Build cuda_13.0.r13.0/compiler.36424714_0"
        /*0030*/ 	.string	"-arch sm_100 -m 64 "



//--------------------- .note.nv.cuinfo           --------------------------
	.section	.note.nv.cuinfo,"",@"SHT_NOTE"
	.sectionflags	@"SHF_NOTE_NV_CUINFO"
        /*0018*/ 	.short	0x0002
        /*001a*/ 	.short	0x0064
        /*001c*/ 	.short	0x0082
	.zero		2


//--------------------- .nv.info                  --------------------------
	.section	.nv.info,"",@"SHT_CUDA_INFO"
	.align	4


	//----- nvinfo : EIATTR_REGCOUNT
	.align		4
        /*0000*/ 	.byte	0x04, 0x2f
        /*0002*/ 	.short	(.L_1 - .L_0)
	.align		4
.L_0:
        /*0004*/ 	.word	index@(my_kernel_kernel1)
        /*0008*/ 	.word	0x0000000e


	//----- nvinfo : EIATTR_FRAME_SIZE
	.align		4
.L_1:
        /*000c*/ 	.byte	0x04, 0x11
        /*000e*/ 	.short	(.L_3 - .L_2)
	.align		4
.L_2:
        /*0010*/ 	.word	index@(my_kernel_kernel1)
        /*0014*/ 	.word	0x00000000


	//----- nvinfo : EIATTR_REGCOUNT
	.align		4
.L_3:
        /*0018*/ 	.byte	0x04, 0x2f
        /*001a*/ 	.short	(.L_5 - .L_4)
	.align		4
.L_4:
        /*001c*/ 	.word	index@(my_kernel_kernel0)
        /*0020*/ 	.word	0x00000060


	//----- nvinfo : EIATTR_FRAME_SIZE
	.align		4
.L_5:
        /*0024*/ 	.byte	0x04, 0x11
        /*0026*/ 	.short	(.L_7 - .L_6)
	.align		4
.L_6:
        /*0028*/ 	.word	index@(my_kernel_kernel0)
        /*002c*/ 	.word	0x00000000


	//----- nvinfo : EIATTR_MIN_STACK_SIZE
	.align		4
.L_7:
        /*0030*/ 	.byte	0x04, 0x12
        /*0032*/ 	.short	(.L_9 - .L_8)
	.align		4
.L_8:
        /*0034*/ 	.word	index@(my_kernel_kernel0)
        /*0038*/ 	.word	0x00000000


	//----- nvinfo : EIATTR_MIN_STACK_SIZE
	.align		4
.L_9:
        /*003c*/ 	.byte	0x04, 0x12
        /*003e*/ 	.short	(.L_11 - .L_10)
	.align		4
.L_10:
        /*0040*/ 	.word	index@(my_kernel_kernel1)
        /*0044*/ 	.word	0x00000000
.L_11:


//--------------------- .nv.compat                --------------------------
	.section	.nv.compat,"",@"SHT_CUDA_COMPAT_INFO"
	.align	4
        /*0000*/ 	.byte	0x02, 0x09, 0x00, 0x00, 0x02, 0x02, 0x01, 0x00, 0x02, 0x05, 0x05, 0x00, 0x03, 0x07, 0x01, 0x01
        /*0010*/ 	.byte	0x02, 0x03, 0x00, 0x00, 0x02, 0x06, 0x01, 0x00, 0x04, 0x0b, 0x08, 0x00, 0x09, 0x00, 0x00, 0x00
        /*0020*/ 	.byte	0x00, 0x00, 0x00, 0x00


//--------------------- .nv.info.my_kernel_kernel0 --------------------------
	.section	.nv.info.my_kernel_kernel0,"",@"SHT_CUDA_INFO"
	.sectionflags	@""
	.align	4


	//----- nvinfo : EIATTR_CUDA_API_VERSION
	.align		4
        /*0000*/ 	.byte	0x04, 0x37
        /*0002*/ 	.short	(.L_13 - .L_12)
.L_12:
        /*0004*/ 	.word	0x00000082


	//----- nvinfo : EIATTR_KPARAM_INFO
	.align		4
.L_13:
        /*0008*/ 	.byte	0x04, 0x17
        /*000a*/ 	.short	(.L_15 - .L_14)
.L_14:
        /*000c*/ 	.word	0x00000000
        /*0010*/ 	.short	0x0002
        /*0012*/ 	.short	0x0010
        /*0014*/ 	.byte	0x00, 0xf5, 0x21, 0x00


	//----- nvinfo : EIATTR_KPARAM_INFO
	.align		4
.L_15:
        /*0018*/ 	.byte	0x04, 0x17
        /*001a*/ 	.short	(.L_17 - .L_16)
.L_16:
        /*001c*/ 	.word	0x00000000
        /*0020*/ 	.short	0x0001
        /*0022*/ 	.short	0x0008
        /*0024*/ 	.byte	0x00, 0xf5, 0x21, 0x00


	//----- nvinfo : EIATTR_KPARAM_INFO
	.align		4
.L_17:
        /*0028*/ 	.byte	0x04, 0x17
        /*002a*/ 	.short	(.L_19 - .L_18)
.L_18:
        /*002c*/ 	.word	0x00000000
        /*0030*/ 	.short	0x0000
        /*0032*/ 	.short	0x0000
        /*0034*/ 	.byte	0x00, 0xf5, 0x21, 0x00


	//----- nvinfo : EIATTR_SPARSE_MMA_MASK
	.align		4
.L_19:
        /*0038*/ 	.byte	0x03, 0x50
        /*003a*/ 	.short	0x0000


	//----- nvinfo : EIATTR_MAXREG_COUNT
	.align		4
        /*003c*/ 	.byte	0x03, 0x1b
        /*003e*/ 	.short	0x00ff


	//----- nvinfo : EIATTR_NUM_BARRIERS
	.align		4
        /*0040*/ 	.byte	0x02, 0x4c
        /*0042*/ 	.byte	0x01
	.zero		1


	//----- nvinfo : EIATTR_MERCURY_ISA_VERSION
	.align		4
        /*0044*/ 	.byte	0x03, 0x5f
        /*0046*/ 	.short	0x0101


	//----- nvinfo : EIATTR_VRC_CTA_INIT_COUNT
	.align		4
        /*0048*/ 	.byte	0x02, 0x4a
	.zero		1
	.zero		1


	//----- nvinfo : EIATTR_EXIT_INSTR_OFFSETS
	.align		4
        /*004c*/ 	.byte	0x04, 0x1c
        /*004e*/ 	.short	(.L_21 - .L_20)


	//   ....[0]....
.L_20:
        /*0050*/ 	.word	0x00002eb0


	//----- nvinfo : EIATTR_CRS_STACK_SIZE
	.align		4
.L_21:
        /*0054*/ 	.byte	0x04, 0x1e
        /*0056*/ 	.short	(.L_23 - .L_22)
.L_22:
        /*0058*/ 	.word	0x00000000


	//----- nvinfo : EIATTR_CBANK_PARAM_SIZE
	.align		4
.L_23:
        /*005c*/ 	.byte	0x03, 0x19
        /*005e*/ 	.short	0x0018


	//----- nvinfo : EIATTR_PARAM_CBANK
	.align		4
        /*0060*/ 	.byte	0x04, 0x0a
        /*0062*/ 	.short	(.L_25 - .L_24)
	.align		4
.L_24:
        /*0064*/ 	.word	index@(.nv.constant0.my_kernel_kernel0)
        /*0068*/ 	.short	0x0380
        /*006a*/ 	.short	0x0018


	//----- nvinfo : EIATTR_SW_WAR
	.align		4
.L_25:
        /*006c*/ 	.byte	0x04, 0x36
        /*006e*/ 	.short	(.L_27 - .L_26)
.L_26:
        /*0070*/ 	.word	0x00000008
.L_27:


//--------------------- .nv.info.my_kernel_kernel1 --------------------------
	.section	.nv.info.my_kernel_kernel1,"",@"SHT_CUDA_INFO"
	.sectionflags	@""
	.align	4


	//----- nvinfo : EIATTR_CUDA_API_VERSION
	.align		4
        /*0000*/ 	.byte	0x04, 0x37
        /*0002*/ 	.short	(.L_29 - .L_28)
.L_28:
        /*0004*/ 	.word	0x00000082


	//----- nvinfo : EIATTR_KPARAM_INFO
	.align		4
.L_29:
        /*0008*/ 	.byte	0x04, 0x17
        /*000a*/ 	.short	(.L_31 - .L_30)
.L_30:
        /*000c*/ 	.word	0x00000000
        /*0010*/ 	.short	0x0002
        /*0012*/ 	.short	0x0010
        /*0014*/ 	.byte	0x00, 0xf5, 0x21, 0x00


	//----- nvinfo : EIATTR_KPARAM_INFO
	.align		4
.L_31:
        /*0018*/ 	.byte	0x04, 0x17
        /*001a*/ 	.short	(.L_33 - .L_32)
.L_32:
        /*001c*/ 	.word	0x00000000
        /*0020*/ 	.short	0x0001
        /*0022*/ 	.short	0x0008
        /*0024*/ 	.byte	0x00, 0xf5, 0x21, 0x00


	//----- nvinfo : EIATTR_KPARAM_INFO
	.align		4
.L_33:
        /*0028*/ 	.byte	0x04, 0x17
        /*002a*/ 	.short	(.L_35 - .L_34)
.L_34:
        /*002c*/ 	.word	0x00000000
        /*0030*/ 	.short	0x0000
        /*0032*/ 	.short	0x0000
        /*0034*/ 	.byte	0x00, 0xf5, 0x21, 0x00


	//----- nvinfo : EIATTR_SPARSE_MMA_MASK
	.align		4
.L_35:
        /*0038*/ 	.byte	0x03, 0x50
        /*003a*/ 	.short	0x0000


	//----- nvinfo : EIATTR_MAXREG_COUNT
	.align		4
        /*003c*/ 	.byte	0x03, 0x1b
        /*003e*/ 	.short	0x00ff


	//----- nvinfo : EIATTR_MERCURY_ISA_VERSION
	.align		4
        /*0040*/ 	.byte	0x03, 0x5f
        /*0042*/ 	.short	0x0101


	//----- nvinfo : EIATTR_VRC_CTA_INIT_COUNT
	.align		4
        /*0044*/ 	.byte	0x02, 0x4a
	.zero		1
	.zero		1


	//----- nvinfo : EIATTR_EXIT_INSTR_OFFSETS
	.align		4
        /*0048*/ 	.byte	0x04, 0x1c
        /*004a*/ 	.short	(.L_37 - .L_36)


	//   ....[0]....
.L_36:
        /*004c*/ 	.word	0x00000170


	//----- nvinfo : EIATTR_CBANK_PARAM_SIZE
	.align		4
.L_37:
        /*0050*/ 	.byte	0x03, 0x19
        /*0052*/ 	.short	0x0018


	//----- nvinfo : EIATTR_PARAM_CBANK
	.align		4
        /*0054*/ 	.byte	0x04, 0x0a
        /*0056*/ 	.short	(.L_39 - .L_38)
	.align		4
.L_38:
        /*0058*/ 	.word	index@(.nv.constant0.my_kernel_kernel1)
        /*005c*/ 	.short	0x0380
        /*005e*/ 	.short	0x0018


	//----- nvinfo : EIATTR_SW_WAR
	.align		4
.L_39:
        /*0060*/ 	.byte	0x04, 0x36
        /*0062*/ 	.short	(.L_41 - .L_40)
.L_40:
        /*0064*/ 	.word	0x00000008
.L_41:


//--------------------- .nv.callgraph             --------------------------
	.section	.nv.callgraph,"",@"SHT_CUDA_CALLGRAPH"
	.align	4
	.sectionentsize	8
	.align		4
        /*0000*/ 	.word	0x00000000
	.align		4
        /*0004*/ 	.word	0xffffffff
	.align		4
        /*0008*/ 	.word	0x00000000
	.align		4
        /*000c*/ 	.word	0xfffffffe
	.align		4
        /*0010*/ 	.word	0x00000000
	.align		4
        /*0014*/ 	.word	0xfffffffd
	.align		4
        /*0018*/ 	.word	0x00000000
	.align		4
        /*001c*/ 	.word	0xfffffffc


//--------------------- .text.my_kernel_kernel0   --------------------------
	.section	.text.my_kernel_kernel0,"ax",@progbits
	.align	128
        .global         my_kernel_kernel0
        .type           my_kernel_kernel0,@function
        .size           my_kernel_kernel0,(.L_x_12 - my_kernel_kernel0)
        .other          my_kernel_kernel0,@"STO_CUDA_ENTRY STV_DEFAULT"
my_kernel_kernel0:
.text.my_kernel_kernel0:
[----:B------:R-:W-:Y:S01]  /*0000*/  LDC R1, c[0x0][0x37c] ;  /* 0x0000df00ff017b82 */ /* 0x000fe20000000800 */
[----:B------:R-:W0:Y:S01]  /*0010*/  S2R R11, SR_TID.X ;  /* 0x00000000000b7919 */ /* 0x000e220000002100 */
[----:B------:R-:W-:Y:S01]  /*0020*/  UMOV UR4, 0x3340 ;  /* 0x0000334000047882 */ /* 0x000fe20000000000 */
[----:B------:R-:W-:-:S05]  /*0030*/  PRMT R0, R0, 0x3340, R0 ;  /* 0x0000334000007816 */ /* 0x000fca0000000000 */
[----:B------:R-:W1:Y:S01]  /*0040*/  S2UR UR6, SR_CTAID.X ;  /* 0x00000000000679c3 */ /* 0x000e620000002500 */
[----:B------:R-:W-:Y:S01]  /*0050*/  MOV R3, UR4 ;  /* 0x0000000400037c02 */ /* 0x000fe20008000f00 */
[----:B------:R-:W-:Y:S01]  /*0060*/  HFMA2 R10, -RZ, RZ, 0, 0.0015869140625 ;  /* 0x00001680ff0a7431 */ /* 0x000fe200000001ff */
[----:B------:R-:W-:Y:S01]  /*0070*/  CS2R R64, SRZ ;  /* 0x0000000000407805 */ /* 0x000fe2000001ff00 */
[----:B------:R-:W-:Y:S01]  /*0080*/  HFMA2 R28, -RZ, RZ, 0, 0 ;  /* 0x00000000ff1c7431 */ /* 0x000fe200000001ff */
[----:B------:R-:W-:Y:S01]  /*0090*/  CS2R R36, SRZ ;  /* 0x0000000000247805 */ /* 0x000fe2000001ff00 */
[----:B------:R-:W-:Y:S01]  /*00a0*/  HFMA2 R75, -RZ, RZ, 0, 0 ;  /* 0x00000000ff4b7431 */ /* 0x000fe200000001ff */
[----:B------:R-:W-:Y:S01]  /*00b0*/  CS2R R62, SRZ ;  /* 0x00000000003e7805 */ /* 0x000fe2000001ff00 */
[----:B------:R-:W-:Y:S01]  /*00c0*/  HFMA2 R15, -RZ, RZ, 0, 0 ;  /* 0x00000000ff0f7431 */ /* 0x000fe200000001ff */
[----:B------:R-:W-:Y:S01]  /*00d0*/  CS2R R60, SRZ ;  /* 0x00000000003c7805 */ /* 0x000fe2000001ff00 */
[----:B------:R-:W-:Y:S01]  /*00e0*/  HFMA2 R73, -RZ, RZ, 0, 0 ;  /* 0x00000000ff497431 */ /* 0x000fe200000001ff */
[----:B------:R-:W-:-:S02]  /*00f0*/  CS2R R34, SRZ ;  /* 0x0000000000227805 */ /* 0x000fc4000001ff00 */
[----:B------:R-:W-:Y:S01]  /*0100*/  PRMT R10, R10, 0x5410, R10 ;  /* 0x000054100a0a7816 */ /* 0x000fe2000000000a */
[----:B------:R-:W-:Y:S01]  /*0110*/  HFMA2 R42, -RZ, RZ, 0, 0 ;  /* 0x00000000ff2a7431 */ /* 0x000fe200000001ff */
[----:B------:R-:W-:Y:S01]  /*0120*/  CS2R R32, SRZ ;  /* 0x0000000000207805 */ /* 0x000fe2000001ff00 */
[----:B------:R-:W-:Y:S01]  /*0130*/  HFMA2 R40, -RZ, RZ, 0, 0 ;  /* 0x00000000ff287431 */ /* 0x000fe200000001ff */
[----:B------:R-:W-:Y:S01]  /*0140*/  CS2R R58, SRZ ;  /* 0x00000000003a7805 */ /* 0x000fe2000001ff00 */
[----:B------:R-:W-:Y:S01]  /*0150*/  HFMA2 R66, -RZ, RZ, 0, 0 ;  /* 0x00000000ff427431 */ /* 0x000fe200000001ff */
[----:B------:R-:W-:Y:S02]  /*0160*/  CS2R R30, SRZ ;  /* 0x00000000001e7805 */ /* 0x000fe4000001ff00 */
[----:B------:R-:W-:Y:S02]  /*0170*/  CS2R R56, SRZ ;  /* 0x0000000000387805 */ /* 0x000fe4000001ff00 */
[----:B------:R-:W-:-:S02]  /*0180*/  CS2R R54, SRZ ;  /* 0x0000000000367805 */ /* 0x000fc4000001ff00 */
[----:B------:R-:W-:Y:S02]  /*0190*/  CS2R R26, SRZ ;  /* 0x00000000001a7805 */ /* 0x000fe4000001ff00 */
[----:B------:R-:W-:Y:S02]  /*01a0*/  CS2R R52, SRZ ;  /* 0x0000000000347805 */ /* 0x000fe4000001ff00 */
[----:B------:R-:W-:Y:S01]  /*01b0*/  CS2R R24, SRZ ;  /* 0x0000000000187805 */ /* 0x000fe2000001ff00 */
[----:B-1----:R-:W-:Y:S01]  /*01c0*/  UIMAD.WIDE.U32 UR4, UR6, 0x2aaaaaab, URZ ;  /* 0x2aaaaaab060478a5 */ /* 0x002fe2000f8e00ff */
[----:B------:R-:W-:Y:S02]  /*01d0*/  CS2R R22, SRZ ;  /* 0x0000000000167805 */ /* 0x000fe4000001ff00 */
[----:B------:R-:W-:Y:S02]  /*01e0*/  CS2R R20, SRZ ;  /* 0x0000000000147805 */ /* 0x000fe4000001ff00 */
[----:B------:R-:W-:Y:S01]  /*01f0*/  MOV R49, RZ ;  /* 0x000000ff00317202 */ /* 0x000fe20000000f00 */
[----:B------:R-:W-:Y:S01]  /*0200*/  USHF.R.U32.HI UR5, URZ, 0x2, UR5 ;  /* 0x00000002ff057899 */ /* 0x000fe20008011605 */
[----:B0-----:R-:W-:-:S02]  /*0210*/  LOP3.LUT R4, R11, 0xffff, RZ, 0xc0, !PT ;  /* 0x0000ffff0b047812 */ /* 0x001fc400078ec0ff */
[----:B------:R-:W-:Y:S02]  /*0220*/  CS2R R50, SRZ ;  /* 0x0000000000327805 */ /* 0x000fe4000001ff00 */
[----:B------:R-:W-:Y:S01]  /*0230*/  PRMT R6, R11, 0x9910, RZ ;  /* 0x000099100b067816 */ /* 0x000fe200000000ff */
[----:B------:R-:W-:Y:S01]  /*0240*/  UIMAD UR6, UR5, -0x18, UR6 ;  /* 0xffffffe8050678a4 */ /* 0x000fe2000f8e0206 */
[----:B------:R-:W-:Y:S01]  /*0250*/  CS2R R18, SRZ ;  /* 0x0000000000127805 */ /* 0x000fe2000001ff00 */
[C---:B------:R-:W-:Y:S01]  /*0260*/  IMAD R2, R4.reuse, 0x334, RZ ;  /* 0x0000033404027824 */ /* 0x040fe200078e02ff */
[----:B------:R-:W-:Y:S01]  /*0270*/  UIMAD UR4, UR5, 0x7800, URZ ;  /* 0x00007800050478a4 */ /* 0x000fe2000f8e02ff */
[C---:B------:R-:W-:Y:S01]  /*0280*/  IMAD R5, R4.reuse, 0x667, RZ ;  /* 0x0000066704057824 */ /* 0x040fe200078e02ff */
[----:B------:R-:W-:Y:S01]  /*0290*/  UIMAD UR6, UR6, 0x14, URZ ;  /* 0x00000014060678a4 */ /* 0x000fe2000f8e02ff */
[----:B------:R-:W-:Y:S01]  /*02a0*/  IMAD R8, R4, 0x3334, RZ ;  /* 0x0000333404087824 */ /* 0x000fe200078e02ff */
[----:B------:R-:W-:-:S02]  /*02b0*/  SHF.R.U32.HI R2, RZ, 0x10, R2 ;  /* 0x00000010ff027819 */ /* 0x000fc40000011602 */
[----:B------:R-:W-:Y:S01]  /*02c0*/  CS2R R78, SRZ ;  /* 0x00000000004e7805 */ /* 0x000fe2000001ff00 */
[----:B------:R-:W-:Y:S01]  /*02d0*/  ULOP3.LUT UR4, UR4, UR6, URZ, 0xfc, !UPT ;  /* 0x0000000604047292 */ /* 0x000fe2000f8efcff */
[----:B------:R-:W-:Y:S02]  /*02e0*/  MOV R17, RZ ;  /* 0x000000ff00117202 */ /* 0x000fe40000000f00 */
[----:B------:R-:W-:Y:S02]  /*02f0*/  CS2R R46, SRZ ;  /* 0x00000000002e7805 */ /* 0x000fe4000001ff00 */
[----:B------:R-:W-:Y:S02]  /*0300*/  PRMT R3, R2, R3, 0x28 ;  /* 0x0000002802037416 */ /* 0x000fe40000000003 */
[----:B------:R-:W-:Y:S02]  /*0310*/  CS2R R82, SRZ ;  /* 0x0000000000527805 */ /* 0x000fe4000001ff00 */
[----:B------:R-:W-:-:S02]  /*0320*/  MOV R81, RZ ;  /* 0x000000ff00517202 */ /* 0x000fc40000000f00 */
[----:B------:R-:W-:Y:S02]  /*0330*/  CS2R R84, SRZ ;  /* 0x0000000000547805 */ /* 0x000fe4000001ff00 */
[----:B------:R-:W-:Y:S01]  /*0340*/  PRMT R7, R3, 0x5410, R0 ;  /* 0x0000541003077816 */ /* 0x000fe20000000000 */
[----:B------:R-:W-:Y:S01]  /*0350*/  IMAD R3, R4, 0xccd, RZ ;  /* 0x00000ccd04037824 */ /* 0x000fe200078e02ff */
[----:B------:R-:W-:Y:S02]  /*0360*/  SHF.R.U32.HI R0, RZ, 0x10, R5 ;  /* 0x00000010ff007819 */ /* 0x000fe40000011605 */
[----:B------:R-:W-:Y:S02]  /*0370*/  CS2R R86, SRZ ;  /* 0x0000000000567805 */ /* 0x000fe4000001ff00 */
[----:B------:R-:W-:Y:S02]  /*0380*/  MOV R5, R6 ;  /* 0x0000000600057202 */ /* 0x000fe40000000f00 */
[----:B------:R-:W-:-:S02]  /*0390*/  CS2R R70, SRZ ;  /* 0x0000000000467805 */ /* 0x000fc4000001ff00 */
[----:B------:R-:W-:Y:S02]  /*03a0*/  PRMT R6, R0, 0x9910, RZ ;  /* 0x0000991000067816 */ /* 0x000fe400000000ff */
[----:B------:R-:W-:Y:S02]  /*03b0*/  CS2R R76, SRZ ;  /* 0x00000000004c7805 */ /* 0x000fe4000001ff00 */
[----:B------:R-:W-:Y:S01]  /*03c0*/  SHF.R.U32.HI R4, RZ, 0x10, R3 ;  /* 0x00000010ff047819 */ /* 0x000fe20000011603 */
[----:B------:R-:W-:Y:S01]  /*03d0*/  IMAD R0, R5, 0xcd, RZ ;  /* 0x000000cd05007824 */ /* 0x000fe200078e02ff */
[----:B------:R-:W-:Y:S01]  /*03e0*/  SHF.R.U32.HI R5, RZ, 0x10, R8 ;  /* 0x00000010ff057819 */ /* 0x000fe20000011608 */
[----:B------:R-:W-:Y:S01]  /*03f0*/  IMAD R3, R6, 0x28, RZ ;  /* 0x0000002806037824 */ /* 0x000fe200078e02ff */
[----:B------:R-:W-:Y:S01]  /*0400*/  PRMT R6, R2, 0x9910, RZ ;  /* 0x0000991002067816 */ /* 0x000fe200000000ff */
[----:B------:R-:W0:Y:S01]  /*0410*/  LDCU.64 UR10, c[0x0][0x358] ;  /* 0x00006b00ff0a77ac */ /* 0x000e220008000a00 */
[----:B------:R-:W-:-:S02]  /*0420*/  PRMT R8, R5, 0x9910, RZ ;  /* 0x0000991005087816 */ /* 0x000fc400000000ff */
[----:B------:R-:W-:Y:S02]  /*0430*/  LOP3.LUT R2, R0, 0xffff, RZ, 0xc0, !PT ;  /* 0x0000ffff00027812 */ /* 0x000fe400078ec0ff */
[----:B------:R-:W-:Y:S02]  /*0440*/  IADD3 R5, PT, PT, RZ, -R3, RZ ;  /* 0x80000003ff057210 */ /* 0x000fe40007ffe0ff */
[----:B------:R-:W-:Y:S02]  /*0450*/  MOV R3, R6 ;  /* 0x0000000600037202 */ /* 0x000fe40000000f00 */
[----:B------:R-:W-:Y:S02]  /*0460*/  SHF.R.U32.HI R2, RZ, 0xc, R2 ;  /* 0x0000000cff027819 */ /* 0x000fe40000011602 */
[----:B------:R-:W-:Y:S01]  /*0470*/  PRMT R0, R4, 0x9910, RZ ;  /* 0x0000991004007816 */ /* 0x000fe200000000ff */
[----:B------:R-:W-:Y:S01]  /*0480*/  IMAD R3, R3, 0x50, RZ ;  /* 0x0000005003037824 */ /* 0x000fe200078e02ff */
[----:B------:R-:W-:-:S02]  /*0490*/  PRMT R5, R5, 0x7710, RZ ;  /* 0x0000771005057816 */ /* 0x000fc400000000ff */
[----:B------:R-:W-:Y:S01]  /*04a0*/  MOV R6, R8 ;  /* 0x0000000800067202 */ /* 0x000fe20000000f00 */
[----:B------:R-:W-:Y:S01]  /*04b0*/  IMAD R0, R0, 0x14, RZ ;  /* 0x0000001400007824 */ /* 0x000fe200078e02ff */
[----:B------:R-:W-:Y:S02]  /*04c0*/  PRMT R8, R2, 0x9910, RZ ;  /* 0x0000991002087816 */ /* 0x000fe400000000ff */
[----:B------:R-:W-:Y:S02]  /*04d0*/  IADD3 R5, PT, PT, R5, R11, RZ ;  /* 0x0000000b05057210 */ /* 0x000fe40007ffe0ff */
[----:B------:R-:W-:Y:S02]  /*04e0*/  IADD3 R12, PT, PT, RZ, -R3, RZ ;  /* 0x80000003ff0c7210 */ /* 0x000fe40007ffe0ff */
[----:B------:R-:W-:Y:S02]  /*04f0*/  MOV R3, R8 ;  /* 0x0000000800037202 */ /* 0x000fe40000000f00 */
[----:B------:R-:W-:-:S02]  /*0500*/  LEA R6, R6, R6, 0x2 ;  /* 0x0000000606067211 */ /* 0x000fc400078e10ff */
[----:B------:R-:W-:Y:S02]  /*0510*/  PRMT R5, R5, 0x9910, RZ ;  /* 0x0000991005057816 */ /* 0x000fe400000000ff */
[----:B------:R-:W-:Y:S01]  /*0520*/  IADD3 R9, PT, PT, RZ, -R0, RZ ;  /* 0x80000000ff097210 */ /* 0x000fe20007ffe0ff */
[----:B------:R-:W-:Y:S01]  /*0530*/  IMAD R0, R3, 0x14, RZ ;  /* 0x0000001403007824 */ /* 0x000fe200078e02ff */
[----:B------:R-:W-:Y:S01]  /*0540*/  IADD3 R13, PT, PT, RZ, -R6, RZ ;  /* 0x80000006ff0d7210 */ /* 0x000fe20007ffe0ff */
[----:B------:R-:W-:Y:S01]  /*0550*/  IMAD R5, R5, 0x34, RZ ;  /* 0x0000003405057824 */ /* 0x000fe200078e02ff */
[----:B------:R-:W-:Y:S02]  /*0560*/  PRMT R8, R12, 0x7710, RZ ;  /* 0x000077100c087816 */ /* 0x000fe400000000ff */
[----:B------:R-:W-:Y:S02]  /*0570*/  PRMT R6, R9, 0x7710, RZ ;  /* 0x0000771009067816 */ /* 0x000fe400000000ff */
[----:B------:R-:W-:-:S02]  /*0580*/  PRMT R9, R13, 0x7710, RZ ;  /* 0x000077100d097816 */ /* 0x000fc400000000ff */
[-C--:B------:R-:W-:Y:S02]  /*0590*/  IADD3 R3, PT, PT, R8, R11.reuse, RZ ;  /* 0x0000000b08037210 */ /* 0x080fe40007ffe0ff */
[----:B------:R-:W-:Y:S02]  /*05a0*/  IADD3 R8, PT, PT, RZ, -R0, RZ ;  /* 0x80000000ff087210 */ /* 0x000fe40007ffe0ff */
[-C--:B------:R-:W-:Y:S02]  /*05b0*/  IADD3 R0, PT, PT, R6, R11.reuse, RZ ;  /* 0x0000000b06007210 */ /* 0x080fe40007ffe0ff */
[----:B------:R-:W-:Y:S02]  /*05c0*/  LOP3.LUT R6, R5, 0xffff, RZ, 0xc0, !PT ;  /* 0x0000ffff05067812 */ /* 0x000fe400078ec0ff */
[----:B------:R-:W-:Y:S02]  /*05d0*/  IADD3 R5, PT, PT, R9, R11, RZ ;  /* 0x0000000b09057210 */ /* 0x000fe40007ffe0ff */
[----:B------:R-:W-:-:S02]  /*05e0*/  PRMT R8, R8, 0x7710, RZ ;  /* 0x0000771008087816 */ /* 0x000fc400000000ff */
[----:B------:R-:W-:Y:S02]  /*05f0*/  LOP3.LUT R9, R3, 0xffff, RZ, 0xc0, !PT ;  /* 0x0000ffff03097812 */ /* 0x000fe400078ec0ff */
[----:B------:R-:W-:Y:S02]  /*0600*/  LOP3.LUT R3, R5, 0xffff, RZ, 0xc0, !PT ;  /* 0x0000ffff05037812 */ /* 0x000fe400078ec0ff */
[----:B------:R-:W-:Y:S02]  /*0610*/  IADD3 R5, PT, PT, R8, R11, RZ ;  /* 0x0000000b08057210 */ /* 0x000fe40007ffe0ff */
[----:B------:R-:W-:Y:S02]  /*0620*/  SHF.R.U32.HI R6, RZ, 0x8, R6 ;  /* 0x00000008ff067819 */ /* 0x000fe40000011606 */
[----:B------:R-:W-:Y:S02]  /*0630*/  LOP3.LUT R5, R5, 0xff, RZ, 0xc0, !PT ;  /* 0x000000ff05057812 */ /* 0x000fe400078ec0ff */
[----:B------:R-:W-:-:S02]  /*0640*/  ISETP.GT.U32.AND P1, PT, R9, 0x27, PT ;  /* 0x000000270900780c */ /* 0x000fc40003f24070 */
[----:B------:R-:W-:Y:S01]  /*0650*/  IADD3 R5, PT, PT, R5, UR6, RZ ;  /* 0x0000000605057c10 */ /* 0x000fe2000fffe0ff */
[----:B------:R-:W1:Y:S01]  /*0660*/  S2UR UR6, SR_CgaCtaId ;  /* 0x00000000000679c3 */ /* 0x000e620000008800 */
[----:B------:R-:W-:Y:S02]  /*0670*/  PRMT R8, R10, 0x5432, R6 ;  /* 0x000054320a087816 */ /* 0x000fe40000000006 */
[----:B------:R-:W-:Y:S02]  /*0680*/  LOP3.LUT R10, R2, 0xffff, RZ, 0xc0, !PT ;  /* 0x0000ffff020a7812 */ /* 0x000fe400078ec0ff */
[----:B------:R-:W-:Y:S01]  /*0690*/  MOV R9, UR4 ;  /* 0x0000000400097c02 */ /* 0x000fe20008000f00 */
[----:B------:R-:W-:Y:S01]  /*06a0*/  IDP.2A.LO.U16.U8 R7, R8, R7, R3 ;  /* 0x0000000708077226 */ /* 0x000fe20000001003 */
[----:B------:R-:W-:Y:S01]  /*06b0*/  LOP3.LUT R0, R0, 0xffff, RZ, 0xc0, !PT ;  /* 0x0000ffff00007812 */ /* 0x000fe200078ec0ff */
[----:B------:R-:W-:Y:S01]  /*06c0*/  UMOV UR4, 0x400 ;  /* 0x0000040000047882 */ /* 0x000fe20000000000 */
[----:B------:R-:W-:-:S02]  /*06d0*/  MOV R90, RZ ;  /* 0x000000ff005a7202 */ /* 0x000fc40000000f00 */
[----:B------:R-:W-:Y:S01]  /*06e0*/  IADD3 R2, PT, PT, R9, -0x1fe0, R0 ;  /* 0xffffe02009027810 */ /* 0x000fe20007ffe000 */
[----:B------:R-:W-:Y:S01]  /*06f0*/  IMAD R0, R10, 0x1e0, R5 ;  /* 0x000001e00a007824 */ /* 0x000fe200078e0205 */
[C---:B------:R-:W-:Y:S01]  /*0700*/  IADD3 R8, PT, PT, R7.reuse, 0x2d0, RZ ;  /* 0x000002d007087810 */ /* 0x040fe20007ffe0ff */
[----:B------:R-:W-:Y:S01]  /*0710*/  HFMA2 R10, -RZ, RZ, 0, 0 ;  /* 0x00000000ff0a7431 */ /* 0x000fe200000001ff */
[----:B------:R-:W-:Y:S02]  /*0720*/  @!P1 IADD3 R8, PT, PT, R7, RZ, RZ ;  /* 0x000000ff07089210 */ /* 0x000fe40007ffe0ff */
[----:B------:R-:W-:Y:S02]  /*0730*/  MOV R88, RZ ;  /* 0x000000ff00587202 */ /* 0x000fe40000000f00 */
[----:B------:R-:W-:Y:S02]  /*0740*/  MOV R68, RZ ;  /* 0x000000ff00447202 */ /* 0x000fe40000000f00 */
[----:B------:R-:W-:-:S02]  /*0750*/  MOV R12, RZ ;  /* 0x000000ff000c7202 */ /* 0x000fc40000000f00 */
[----:B------:R-:W-:Y:S01]  /*0760*/  MOV R38, RZ ;  /* 0x000000ff00267202 */ /* 0x000fe20000000f00 */
[----:B-1----:R-:W-:Y:S01]  /*0770*/  ULEA UR4, UR6, UR4, 0x18 ;  /* 0x0000000406047291 */ /* 0x002fe2000f8ec0ff */
[----:B------:R-:W-:-:S05]  /*0780*/  LOP3.LUT R5, R6, 0xffff, RZ, 0xc0, !PT ;  /* 0x0000ffff06057812 */ /* 0x000fca00078ec0ff */
[----:B------:R-:W-:Y:S01]  /*0790*/  LEA R6, R8, UR4, 0x2 ;  /* 0x0000000408067c11 */ /* 0x000fe2000f8e10ff */
[----:B0-----:R-:W-:-:S06]  /*07a0*/  UMOV UR4, URZ ;  /* 0x000000ff00047c82 */ /* 0x001fcc0008000000 */
.L_x_9:
[----:B------:R-:W-:Y:S01]  /*07b0*/  BAR.SYNC.DEFER_BLOCKING 0x0 ;  /* 0x0000000000007b1d */ /* 0x000fe20000010000 */
[C---:B------:R-:W-:Y:S02]  /*07c0*/  PRMT R16, R4.reuse, 0x9910, RZ ;  /* 0x0000991004107816 */ /* 0x040fe400000000ff */
[C---:B------:R-:W-:Y:S02]  /*07d0*/  IADD3 R11, PT, PT, R4.reuse, 0x10, RZ ;  /* 0x00000010040b7810 */ /* 0x040fe40007ffe0ff */
[----:B------:R-:W-:Y:S01]  /*07e0*/  IADD3 R13, PT, PT, R4, 0x8, RZ ;  /* 0x00000008040d7810 */ /* 0x000fe20007ffe0ff */
[----:B------:R-:W-:Y:S01]  /*07f0*/  IMAD R16, R16, 0x1e0, RZ ;  /* 0x000001e010107824 */ /* 0x000fe200078e02ff */
[C---:B------:R-:W-:Y:S01]  /*0800*/  IADD3 R14, PT, PT, R4.reuse, 0x18, RZ ;  /* 0x00000018040e7810 */ /* 0x040fe20007ffe0ff */
[----:B------:R-:W-:Y:S01]  /*0810*/  UMOV UR8, 0x500 ;  /* 0x0000050000087882 */ /* 0x000fe20000000000 */
[----:B------:R-:W-:Y:S02]  /*0820*/  PRMT R7, R4, 0x7610, R7 ;  /* 0x0000761004077816 */ /* 0x000fe40000000007 */
[----:B------:R-:W-:-:S02]  /*0830*/  IADD3 R29, PT, PT, R16, 0xf00, RZ ;  /* 0x00000f00101d7810 */ /* 0x000fc40007ffe0ff */
[C---:B------:R-:W-:Y:S02]  /*0840*/  IADD3 R39, PT, PT, R16.reuse, 0x2d00, RZ ;  /* 0x00002d0010277810 */ /* 0x040fe40007ffe0ff */
[----:B------:R-:W-:-:S07]  /*0850*/  IADD3 R41, PT, PT, R16, 0x1e00, RZ ;  /* 0x00001e0010297810 */ /* 0x000fce0007ffe0ff */
.L_x_8:
[C---:B------:R-:W-:Y:S01]  /*0860*/  LOP3.LUT R8, R7.reuse, 0xffff, RZ, 0xc0, !PT ;  /* 0x0000ffff07087812 */ /* 0x040fe200078ec0ff */
[----:B------:R-:W-:Y:S01]  /*0870*/  BSSY.RECONVERGENT B0, `(.L_x_0) ;  /* 0x0000027000007945 */ /* 0x000fe20003800200 */
[----:B------:R-:W-:Y:S01]  /*0880*/  PRMT R44, R7, 0x9910, RZ ;  /* 0x00009910072c7816 */ /* 0x000fe200000000ff */
[----:B------:R-:W-:Y:S01]  /*0890*/  HFMA2 R72, -RZ, RZ, 0, 0 ;  /* 0x00000000ff487431 */ /* 0x000fe200000001ff */
[----:B------:R-:W-:Y:S01]  /*08a0*/  LOP3.LUT R45, R13, 0xffff, RZ, 0xc0, !PT ;  /* 0x0000ffff0d2d7812 */ /* 0x000fe200078ec0ff */
[----:B------:R-:W-:-:S04]  /*08b0*/  IMAD R8, R8, 0xe38f, RZ ;  /* 0x0000e38f08087824 */ /* 0x000fc800078e02ff */
[----:B------:R-:W-:Y:S01]  /*08c0*/  IMAD R45, R45, 0xe38f, RZ ;  /* 0x0000e38f2d2d7824 */ /* 0x000fe200078e02ff */
[----:B------:R-:W-:-:S04]  /*08d0*/  SHF.R.U32.HI R43, RZ, 0x16, R8 ;  /* 0x00000016ff2b7819 */ /* 0x000fc80000011608 */
[----:B0-----:R-:W-:-:S05]  /*08e0*/  PRMT R9, R43, 0x9910, RZ ;  /* 0x000099102b097816 */ /* 0x001fca00000000ff */
[----:B------:R-:W-:-:S05]  /*08f0*/  IMAD R9, R9, -0x48, R44 ;  /* 0xffffffb809097824 */ /* 0x000fca00078e022c */
[----:B------:R-:W-:-:S05]  /*0900*/  PRMT R9, R9, 0x9910, RZ ;  /* 0x0000991009097816 */ /* 0x000fca00000000ff */
[----:B------:R-:W-:-:S05]  /*0910*/  IMAD R9, R9, 0x39, RZ ;  /* 0x0000003909097824 */ /* 0x000fca00078e02ff */
[----:B------:R-:W-:-:S04]  /*0920*/  LOP3.LUT R9, R9, 0xffff, RZ, 0xc0, !PT ;  /* 0x0000ffff09097812 */ /* 0x000fc800078ec0ff */
[----:B------:R-:W-:Y:S02]  /*0930*/  SHF.R.U32.HI R48, RZ, 0xa, R9 ;  /* 0x0000000aff307819 */ /* 0x000fe40000011609 */
[----:B------:R-:W-:Y:S02]  /*0940*/  MOV R9, UR5 ;  /* 0x0000000500097c02 */ /* 0x000fe40008000f00 */
[----:B------:R-:W-:-:S04]  /*0950*/  LOP3.LUT R48, R48, 0xffff, RZ, 0xc0, !PT ;  /* 0x0000ffff30307812 */ /* 0x000fc800078ec0ff */
[----:B------:R-:W-:-:S04]  /*0960*/  LEA R9, R9, R48, 0x2 ;  /* 0x0000003009097211 */ /* 0x000fc800078e10ff */
[C---:B------:R-:W-:Y:S02]  /*0970*/  LOP3.LUT P0, RZ, R9.reuse, UR4, RZ, 0xfc, !PT ;  /* 0x0000000409ff7c12 */ /* 0x040fe4000f80fcff */
[----:B------:R-:W-:-:S04]  /*0980*/  IADD3 R9, PT, PT, R9, UR4, RZ ;  /* 0x0000000409097c10 */ /* 0x000fc8000fffe0ff */
[----:B------:R-:W-:-:S13]  /*0990*/  ISETP.GT.U32.OR P0, PT, R9, 0x10, !P0 ;  /* 0x000000100900780c */ /* 0x000fda0004704470 */
[----:B------:R-:W-:Y:S05]  /*09a0*/  @P0 BRA `(.L_x_1) ;  /* 0x00000000004c0947 */ /* 0x000fea0003800000 */
[----:B------:R-:W-:-:S04]  /*09b0*/  SHF.R.U32.HI R8, RZ, 0x14, R8 ;  /* 0x00000014ff087819 */ /* 0x000fc80000011608 */
[----:B------:R-:W-:-:S05]  /*09c0*/  PRMT R9, R8, 0x9910, RZ ;  /* 0x0000991008097816 */ /* 0x000fca00000000ff */
[----:B------:R-:W-:-:S05]  /*09d0*/  IMAD R8, R9, -0x12, R44 ;  /* 0xffffffee09087824 */ /* 0x000fca00078e022c */
[----:B------:R-:W-:-:S04]  /*09e0*/  IADD3 R8, PT, PT, R8, -0x1, RZ ;  /* 0xffffffff08087810 */ /* 0x000fc80007ffe0ff */
[----:B------:R-:W-:-:S04]  /*09f0*/  LOP3.LUT R8, R8, 0xffff, RZ, 0xc0, !PT ;  /* 0x0000ffff08087812 */ /* 0x000fc800078ec0ff */
[----:B------:R-:W-:-:S13]  /*0a00*/  ISETP.GT.U32.AND P0, PT, R8, 0xf, PT ;  /* 0x0000000f0800780c */ /* 0x000fda0003f04070 */
[----:B------:R-:W-:Y:S05]  /*0a10*/  @P0 BRA `(.L_x_1) ;  /* 0x0000000000300947 */ /* 0x000fea0003800000 */
[----:B------:R-:W-:Y:S01]  /*0a20*/  IMAD R9, R9, 0x21c0, RZ ;  /* 0x000021c009097824 */ /* 0x000fe200078e02ff */
[----:B------:R-:W-:Y:S01]  /*0a30*/  IADD3 R48, PT, PT, R48, UR4, RZ ;  /* 0x0000000430307c10 */ /* 0x000fe2000fffe0ff */
[----:B------:R-:W-:-:S03]  /*0a40*/  IMAD R72, R43, 0x1e000, R2 ;  /* 0x0001e0002b487824 */ /* 0x000fc600078e0202 */
[----:B------:R-:W-:-:S04]  /*0a50*/  IADD3 R9, PT, PT, RZ, -R9, RZ ;  /* 0x80000009ff097210 */ /* 0x000fc80007ffe0ff */
[----:B------:R-:W-:Y:S02]  /*0a60*/  PRMT R67, R9, 0x7710, RZ ;  /* 0x0000771009437816 */ /* 0x000fe400000000ff */
[----:B------:R-:W0:Y:S02]  /*0a70*/  LDC.64 R8, c[0x0][0x380] ;  /* 0x0000e000ff087b82 */ /* 0x000e240000000a00 */
[----:B------:R-:W-:-:S04]  /*0a80*/  IADD3 R67, PT, PT, R67, R16, RZ ;  /* 0x0000001043437210 */ /* 0x000fc80007ffe0ff */
[----:B------:R-:W-:-:S04]  /*0a90*/  LOP3.LUT R67, R67, 0xffff, RZ, 0xc0, !PT ;  /* 0x0000ffff43437812 */ /* 0x000fc800078ec0ff */
[----:B------:R-:W-:-:S05]  /*0aa0*/  IADD3 R67, PT, PT, R67, R72, RZ ;  /* 0x0000004843437210 */ /* 0x000fca0007ffe0ff */
[----:B------:R-:W-:-:S04]  /*0ab0*/  IMAD R67, R48, 0x1e00, R67 ;  /* 0x00001e0030437824 */ /* 0x000fc800078e0243 */
[----:B0-----:R-:W-:-:S05]  /*0ac0*/  IMAD.WIDE R8, R67, 0x4, R8 ;  /* 0x0000000443087825 */ /* 0x001fca00078e0208 */
[----:B------:R0:W5:Y:S02]  /*0ad0*/  LDG.E.CONSTANT R72, desc[UR10][R8.64] ;  /* 0x0000000a08487981 */ /* 0x000164000c1e9900 */
.L_x_1:
[----:B------:R-:W-:Y:S05]  /*0ae0*/  BSYNC.RECONVERGENT B0 ;  /* 0x0000000000007941 */ /* 0x000fea0003800200 */
.L_x_0:
[--C-:B0-----:R-:W-:Y:S01]  /*0af0*/  SHF.R.U32.HI R8, RZ, 0x16, R45.reuse ;  /* 0x00000016ff087819 */ /* 0x101fe2000001162d */
[----:B------:R-:W0:Y:S01]  /*0b00*/  S2R R43, SR_TID.X ;  /* 0x00000000002b7919 */ /* 0x000e220000002100 */
[----:B------:R-:W1:Y:S01]  /*0b10*/  S2UR UR7, SR_CgaCtaId ;  /* 0x00000000000779c3 */ /* 0x000e620000008800 */
[----:B------:R-:W-:Y:S01]  /*0b20*/  MOV R48, 0x39 ;  /* 0x0000003900307802 */ /* 0x000fe20000000f00 */
[----:B------:R-:W-:Y:S01]  /*0b30*/  UMOV UR6, 0x400 ;  /* 0x0000040000067882 */ /* 0x000fe20000000000 */
[----:B------:R-:W-:Y:S01]  /*0b40*/  PRMT R9, R8, 0x9910, RZ ;  /* 0x0000991008097816 */ /* 0x000fe200000000ff */
[----:B------:R-:W-:Y:S01]  /*0b50*/  BSSY.RECONVERGENT B0, `(.L_x_2) ;  /* 0x0000028000007945 */ /* 0x000fe20003800200 */
[----:B------:R-:W-:-:S03]  /*0b60*/  SHF.R.U32.HI R45, RZ, 0x14, R45 ;  /* 0x00000014ff2d7819 */ /* 0x000fc6000001162d */
[----:B------:R-:W-:-:S05]  /*0b70*/  IMAD R8, R9, -0x48, R44 ;  /* 0xffffffb809087824 */ /* 0x000fca00078e022c */
[----:B------:R-:W-:-:S05]  /*0b80*/  PRMT R9, R8, 0x9910, RZ ;  /* 0x0000991008097816 */ /* 0x000fca00000000ff */
[----:B------:R-:W-:Y:S01]  /*0b90*/  IMAD R8, R9, R48, 0x1c8 ;  /* 0x000001c809087424 */ /* 0x000fe200078e0230 */
[----:B------:R-:W-:-:S04]  /*0ba0*/  PRMT R9, R45, 0x9910, RZ ;  /* 0x000099102d097816 */ /* 0x000fc800000000ff */
[----:B------:R-:W-:Y:S01]  /*0bb0*/  LOP3.LUT R8, R8, 0xffff, RZ, 0xc0, !PT ;  /* 0x0000ffff08087812 */ /* 0x000fe200078ec0ff */
[----:B-1----:R-:W-:Y:S01]  /*0bc0*/  ULEA UR9, UR7, UR6, 0x18 ;  /* 0x0000000607097291 */ /* 0x002fe2000f8ec0ff */
[----:B------:R-:W-:Y:S02]  /*0bd0*/  IMAD R45, R9, 0x21c0, RZ ;  /* 0x000021c0092d7824 */ /* 0x000fe400078e02ff */
[----:B------:R-:W-:Y:S02]  /*0be0*/  SHF.R.U32.HI R69, RZ, 0xa, R8 ;  /* 0x0000000aff457819 */ /* 0x000fe40000011608 */
[----:B------:R-:W-:Y:S02]  /*0bf0*/  MOV R8, UR5 ;  /* 0x0000000500087c02 */ /* 0x000fe40008000f00 */
[----:B------:R-:W-:Y:S02]  /*0c00*/  LOP3.LUT R69, R69, 0xffff, RZ, 0xc0, !PT ;  /* 0x0000ffff45457812 */ /* 0x000fe400078ec0ff */
[----:B0-----:R-:W-:-:S02]  /*0c10*/  LEA R67, R43, UR9, 0x2 ;  /* 0x000000092b437c11 */ /* 0x001fc4000f8e10ff */
[----:B------:R-:W-:-:S03]  /*0c20*/  LEA R8, R8, R69, 0x2 ;  /* 0x0000004508087211 */ /* 0x000fc600078e10ff */
[----:B-----5:R0:W-:Y:S01]  /*0c30*/  STS [R67+UR8+-0x500], R72 ;  /* 0xfffb004843007988 */ /* 0x0201e20008000808 */
[C---:B------:R-:W-:Y:S02]  /*0c40*/  LOP3.LUT P0, RZ, R8.reuse, UR4, RZ, 0xfc, !PT ;  /* 0x0000000408ff7c12 */ /* 0x040fe4000f80fcff */
[----:B------:R-:W-:-:S04]  /*0c50*/  IADD3 R8, PT, PT, R8, UR4, RZ ;  /* 0x0000000408087c10 */ /* 0x000fc8000fffe0ff */
[----:B------:R-:W-:Y:S01]  /*0c60*/  ISETP.GT.U32.OR P0, PT, R8, 0x10, !P0 ;  /* 0x000000100800780c */ /* 0x000fe20004704470 */
[----:B------:R-:W-:-:S12]  /*0c70*/  HFMA2 R8, -RZ, RZ, 0, 0 ;  /* 0x00000000ff087431 */ /* 0x000fd800000001ff */
[----:B0-----:R-:W-:Y:S05]  /*0c80*/  @P0 BRA `(.L_x_3) ;  /* 0x0000000000500947 */ /* 0x001fea0003800000 */
[----:B------:R-:W-:-:S05]  /*0c90*/  IMAD R9, R9, -0x12, R44 ;  /* 0xffffffee09097824 */ /* 0x000fca00078e022c */
[----:B------:R-:W-:-:S04]  /*0ca0*/  IADD3 R9, PT, PT, R9, 0x7, RZ ;  /* 0x0000000709097810 */ /* 0x000fc80007ffe0ff */
[----:B------:R-:W-:-:S04]  /*0cb0*/  LOP3.LUT R9, R9, 0xffff, RZ, 0xc0, !PT ;  /* 0x0000ffff09097812 */ /* 0x000fc800078ec0ff */
[----:B------:R-:W-:-:S13]  /*0cc0*/  ISETP.GT.U32.AND P0, PT, R9, 0xf, PT ;  /* 0x0000000f0900780c */ /* 0x000fda0003f04070 */
[----:B------:R-:W-:Y:S05]  /*0cd0*/  @P0 BRA `(.L_x_3) ;  /* 0x00000000003c0947 */ /* 0x000fea0003800000 */
[----:B------:R-:W-:Y:S02]  /*0ce0*/  IADD3 R8, PT, PT, R7, 0x8, RZ ;  /* 0x0000000807087810 */ /* 0x000fe40007ffe0ff */
[----:B------:R-:W-:Y:S02]  /*0cf0*/  IADD3 R45, PT, PT, RZ, -R45, RZ ;  /* 0x8000002dff2d7210 */ /* 0x000fe40007ffe0ff */
[----:B------:R-:W-:Y:S02]  /*0d00*/  LOP3.LUT R8, R8, 0xffff, RZ, 0xc0, !PT ;  /* 0x0000ffff08087812 */ /* 0x000fe400078ec0ff */
[----:B------:R-:W-:Y:S02]  /*0d10*/  PRMT R72, R45, 0x7710, RZ ;  /* 0x000077102d487816 */ /* 0x000fe400000000ff */
[----:B------:R-:W-:Y:S01]  /*0d20*/  IADD3 R69, PT, PT, R69, UR4, RZ ;  /* 0x0000000445457c10 */ /* 0x000fe2000fffe0ff */
[----:B------:R-:W-:Y:S01]  /*0d30*/  IMAD R45, R8, 0xe38f, RZ ;  /* 0x0000e38f082d7824 */ /* 0x000fe200078e02ff */
[----:B------:R-:W-:Y:S01]  /*0d40*/  IADD3 R72, PT, PT, R72, R29, RZ ;  /* 0x0000001d48487210 */ /* 0x000fe20007ffe0ff */
[----:B------:R-:W0:Y:S03]  /*0d50*/  LDC.64 R8, c[0x0][0x380] ;  /* 0x0000e000ff087b82 */ /* 0x000e260000000a00 */
[----:B------:R-:W-:-:S02]  /*0d60*/  SHF.R.U32.HI R45, RZ, 0x16, R45 ;  /* 0x00000016ff2d7819 */ /* 0x000fc4000001162d */
[----:B------:R-:W-:-:S03]  /*0d70*/  LOP3.LUT R72, R72, 0xffff, RZ, 0xc0, !PT ;  /* 0x0000ffff48487812 */ /* 0x000fc600078ec0ff */
[----:B------:R-:W-:-:S05]  /*0d80*/  IMAD R45, R45, 0x1e000, R2 ;  /* 0x0001e0002d2d7824 */ /* 0x000fca00078e0202 */
[----:B------:R-:W-:-:S05]  /*0d90*/  IADD3 R72, PT, PT, R72, R45, RZ ;  /* 0x0000002d48487210 */ /* 0x000fca0007ffe0ff */
[----:B------:R-:W-:-:S04]  /*0da0*/  IMAD R69, R69, 0x1e00, R72 ;  /* 0x00001e0045457824 */ /* 0x000fc800078e0248 */
[----:B0-----:R-:W-:-:S06]  /*0db0*/  IMAD.WIDE R8, R69, 0x4, R8 ;  /* 0x0000000445087825 */ /* 0x001fcc00078e0208 */
[----:B------:R0:W5:Y:S02]  /*0dc0*/  LDG.E.CONSTANT R8, desc[UR10][R8.64] ;  /* 0x0000000a08087981 */ /* 0x000164000c1e9900 */
.L_x_3:
[----:B------:R-:W-:Y:S05]  /*0dd0*/  BSYNC.RECONVERGENT B0 ;  /* 0x0000000000007941 */ /* 0x000fea0003800200 */
.L_x_2:
[----:B0-----:R-:W-:Y:S01]  /*0de0*/  LOP3.LUT R9, R11, 0xffff, RZ, 0xc0, !PT ;  /* 0x0000ffff0b097812 */ /* 0x001fe200078ec0ff */
[----:B------:R-:W-:Y:S01]  /*0df0*/  BSSY.RECONVERGENT B0, `(.L_x_4) ;  /* 0x0000032000007945 */ /* 0x000fe20003800200 */
[----:B------:R-:W-:Y:S02]  /*0e00*/  LOP3.LUT R69, R14, 0xffff, RZ, 0xc0, !PT ;  /* 0x0000ffff0e457812 */ /* 0x000fe400078ec0ff */
[----:B------:R-:W-:Y:S01]  /*0e10*/  MOV R89, UR5 ;  /* 0x0000000500597c02 */ /* 0x000fe20008000f00 */
[----:B------:R-:W-:Y:S02]  /*0e20*/  IMAD R9, R9, 0xe38f, RZ ;  /* 0x0000e38f09097824 */ /* 0x000fe400078e02ff */
[----:B------:R-:W-:-:S03]  /*0e30*/  IMAD R69, R69, 0xe38f, RZ ;  /* 0x0000e38f45457824 */ /* 0x000fc600078e02ff */
[--C-:B------:R-:W-:Y:S02]  /*0e40*/  SHF.R.U32.HI R45, RZ, 0x16, R9.reuse ;  /* 0x00000016ff2d7819 */ /* 0x100fe40000011609 */
[----:B------:R-:W-:Y:S02]  /*0e50*/  SHF.R.U32.HI R9, RZ, 0x14, R9 ;  /* 0x00000014ff097819 */ /* 0x000fe40000011609 */
[----:B------:R-:W-:Y:S02]  /*0e60*/  PRMT R45, R45, 0x9910, RZ ;  /* 0x000099102d2d7816 */ /* 0x000fe400000000ff */
[----:B------:R-:W-:-:S03]  /*0e70*/  PRMT R9, R9, 0x9910, RZ ;  /* 0x0000991009097816 */ /* 0x000fc600000000ff */
[----:B------:R-:W-:-:S05]  /*0e80*/  IMAD R45, R45, -0x48, R44 ;  /* 0xffffffb82d2d7824 */ /* 0x000fca00078e022c */
[----:B------:R-:W-:-:S05]  /*0e90*/  PRMT R45, R45, 0x9910, RZ ;  /* 0x000099102d2d7816 */ /* 0x000fca00000000ff */
[----:B------:R-:W-:-:S05]  /*0ea0*/  IMAD R45, R45, R48, 0x390 ;  /* 0x000003902d2d7424 */ /* 0x000fca00078e0230 */
[----:B------:R-:W-:-:S04]  /*0eb0*/  LOP3.LUT R45, R45, 0xffff, RZ, 0xc0, !PT ;  /* 0x0000ffff2d2d7812 */ /* 0x000fc800078ec0ff */
[----:B------:R-:W-:Y:S02]  /*0ec0*/  SHF.R.U32.HI R72, RZ, 0xa, R45 ;  /* 0x0000000aff487819 */ /* 0x000fe4000001162d */
[----:B------:R-:W-:Y:S02]  /*0ed0*/  SHF.R.U32.HI R45, RZ, 0x16, R69 ;  /* 0x00000016ff2d7819 */ /* 0x000fe40000011645 */
[----:B------:R-:W-:Y:S02]  /*0ee0*/  LOP3.LUT R72, R72, 0xffff, RZ, 0xc0, !PT ;  /* 0x0000ffff48487812 */ /* 0x000fe400078ec0ff */
[----:B------:R-:W-:Y:S02]  /*0ef0*/  PRMT R45, R45, 0x9910, RZ ;  /* 0x000099102d2d7816 */ /* 0x000fe400000000ff */
[----:B------:R-:W-:Y:S02]  /*0f00*/  LEA R74, R89, R72, 0x2 ;  /* 0x00000048594a7211 */ /* 0x000fe400078e10ff */
[----:B------:R-:W-:-:S02]  /*0f10*/  MOV R89, R45 ;  /* 0x0000002d00597202 */ /* 0x000fc40000000f00 */
[----:B------:R-:W-:Y:S02]  /*0f20*/  IADD3 R45, PT, PT, R67, UR8, RZ ;  /* 0x00000008432d7c10 */ /* 0x000fe4000fffe0ff */
[C---:B------:R-:W-:Y:S01]  /*0f30*/  LOP3.LUT P0, RZ, R74.reuse, UR4, RZ, 0xfc, !PT ;  /* 0x000000044aff7c12 */ /* 0x040fe2000f80fcff */
[----:B------:R-:W-:Y:S01]  /*0f40*/  IMAD R67, R89, -0x48, R44 ;  /* 0xffffffb859437824 */ /* 0x000fe200078e022c */
[----:B------:R-:W-:Y:S01]  /*0f50*/  IADD3 R74, PT, PT, R74, UR4, RZ ;  /* 0x000000044a4a7c10 */ /* 0x000fe2000fffe0ff */
[----:B-----5:R0:W-:Y:S03]  /*0f60*/  STS [R45+-0x280], R8 ;  /* 0xfffd80082d007388 */ /* 0x0201e60000000800 */
[----:B------:R-:W-:Y:S01]  /*0f70*/  ISETP.GT.U32.OR P0, PT, R74, 0x10, !P0 ;  /* 0x000000104a00780c */ /* 0x000fe20004704470 */
[----:B------:R-:W-:Y:S01]  /*0f80*/  HFMA2 R74, -RZ, RZ, 0, 0 ;  /* 0x00000000ff4a7431 */ /* 0x000fe200000001ff */
[----:B------:R-:W-:-:S05]  /*0f90*/  PRMT R67, R67, 0x9910, RZ ;  /* 0x0000991043437816 */ /* 0x000fca00000000ff */
[----:B------:R-:W-:Y:S02]  /*0fa0*/  IMAD R48, R67, R48, 0x558 ;  /* 0x0000055843307424 */ /* 0x000fe400078e0230 */
[----:B------:R-:W-:-:S04]  /*0fb0*/  IMAD R67, R9, 0x21c0, RZ ;  /* 0x000021c009437824 */ /* 0x000fc800078e02ff */
        /* <DEDUP_REMOVED lines=19> */
[----:B0-----:R-:W-:-:S05]  /*10f0*/  IMAD.WIDE R8, R67, 0x4, R8 ;  /* 0x0000000443087825 */ /* 0x001fca00078e0208 */
[----:B------:R0:W5:Y:S02]  /*1100*/  LDG.E.CONSTANT R74, desc[UR10][R8.64] ;  /* 0x0000000a084a7981 */ /* 0x000164000c1e9900 */
.L_x_5:
[----:B------:R-:W-:Y:S05]  /*1110*/  BSYNC.RECONVERGENT B0 ;  /* 0x0000000000007941 */ /* 0x000fea0003800200 */
.L_x_4:
[----:B------:R-:W-:Y:S01]  /*1120*/  LOP3.LUT R48, R48, 0xffff, RZ, 0xc0, !PT ;  /* 0x0000ffff30307812 */ /* 0x000fe200078ec0ff */
[----:B-----5:R1:W-:Y:S01]  /*1130*/  STS [R45], R74 ;  /* 0x0000004a2d007388 */ /* 0x0203e20000000800 */
[----:B0-----:R-:W-:Y:S01]  /*1140*/  MOV R9, UR5 ;  /* 0x0000000500097c02 */ /* 0x001fe20008000f00 */
[----:B------:R-:W-:Y:S01]  /*1150*/  BSSY.RECONVERGENT B0, `(.L_x_6) ;  /* 0x0000020000007945 */ /* 0x000fe20003800200 */
[----:B------:R-:W-:Y:S02]  /*1160*/  SHF.R.U32.HI R48, RZ, 0xa, R48 ;  /* 0x0000000aff307819 */ /* 0x000fe40000011630 */
[----:B------:R-:W-:Y:S02]  /*1170*/  SHF.R.U32.HI R69, RZ, 0x14, R69 ;  /* 0x00000014ff457819 */ /* 0x000fe40000011645 */
[----:B------:R-:W-:-:S04]  /*1180*/  LOP3.LUT R48, R48, 0xffff, RZ, 0xc0, !PT ;  /* 0x0000ffff30307812 */ /* 0x000fc800078ec0ff */
[----:B------:R-:W-:Y:S02]  /*1190*/  LEA R8, R9, R48, 0x2 ;  /* 0x0000003009087211 */ /* 0x000fe400078e10ff */
[----:B------:R-:W-:Y:S02]  /*11a0*/  PRMT R9, R69, 0x9910, RZ ;  /* 0x0000991045097816 */ /* 0x000fe400000000ff */
[C---:B------:R-:W-:Y:S02]  /*11b0*/  LOP3.LUT P0, RZ, R8.reuse, UR4, RZ, 0xfc, !PT ;  /* 0x0000000408ff7c12 */ /* 0x040fe4000f80fcff */
[----:B------:R-:W-:Y:S01]  /*11c0*/  IADD3 R8, PT, PT, R8, UR4, RZ ;  /* 0x0000000408087c10 */ /* 0x000fe2000fffe0ff */
[----:B------:R-:W-:-:S03]  /*11d0*/  IMAD R67, R9, 0x21c0, RZ ;  /* 0x000021c009437824 */ /* 0x000fc600078e02ff */
[----:B------:R-:W-:Y:S02]  /*11e0*/  ISETP.GT.U32.OR P0, PT, R8, 0x10, !P0 ;  /* 0x000000100800780c */ /* 0x000fe40004704470 */
[----:B------:R-:W-:-:S11]  /*11f0*/  MOV R8, RZ ;  /* 0x000000ff00087202 */ /* 0x000fd60000000f00 */
[----:B-1----:R-:W-:Y:S05]  /*1200*/  @P0 BRA `(.L_x_7) ;  /* 0x0000000000500947 */ /* 0x002fea0003800000 */
        /* <DEDUP_REMOVED lines=20> */
.L_x_7:
[----:B------:R-:W-:Y:S05]  /*1350*/  BSYNC.RECONVERGENT B0 ;  /* 0x0000000000007941 */ /* 0x000fea0003800200 */
.L_x_6:
[----:B-----5:R1:W-:Y:S01]  /*1360*/  STS [R45+0x280], R8 ;  /* 0x000280082d007388 */ /* 0x0203e20000000800 */
[----:B------:R-:W-:Y:S01]  /*1370*/  UIADD3 UR8, UPT, UPT, UR8, 0xa00, URZ ;  /* 0x00000a0008087890 */ /* 0x000fe2000fffe0ff */
[----:B------:R-:W-:Y:S02]  /*1380*/  IADD3 R7, PT, PT, R7, 0x20, RZ ;  /* 0x0000002007077810 */ /* 0x000fe40007ffe0ff */
[----:B------:R-:W-:Y:S01]  /*1390*/  IADD3 R29, PT, PT, R29, 0x3c00, RZ ;  /* 0x00003c001d1d7810 */ /* 0x000fe20007ffe0ff */
[----:B------:R-:W-:Y:S01]  /*13a0*/  UISETP.NE.AND UP0, UPT, UR8, 0xb900, UPT ;  /* 0x0000b9000800788c */ /* 0x000fe2000bf05270 */
[----:B------:R-:W-:Y:S02]  /*13b0*/  IADD3 R13, PT, PT, R13, 0x20, RZ ;  /* 0x000000200d0d7810 */ /* 0x000fe40007ffe0ff */
[----:B------:R-:W-:Y:S02]  /*13c0*/  IADD3 R41, PT, PT, R41, 0x3c00, RZ ;  /* 0x00003c0029297810 */ /* 0x000fe40007ffe0ff */
[----:B------:R-:W-:-:S02]  /*13d0*/  IADD3 R11, PT, PT, R11, 0x20, RZ ;  /* 0x000000200b0b7810 */ /* 0x000fc40007ffe0ff */
[----:B------:R-:W-:Y:S02]  /*13e0*/  IADD3 R39, PT, PT, R39, 0x3c00, RZ ;  /* 0x00003c0027277810 */ /* 0x000fe40007ffe0ff */
[----:B------:R-:W-:Y:S02]  /*13f0*/  IADD3 R14, PT, PT, R14, 0x20, RZ ;  /* 0x000000200e0e7810 */ /* 0x000fe40007ffe0ff */
[----:B------:R-:W-:Y:S01]  /*1400*/  IADD3 R16, PT, PT, R16, 0x3c00, RZ ;  /* 0x00003c0010107810 */ /* 0x000fe20007ffe0ff */
[----:B-1----:R-:W-:Y:S06]  /*1410*/  BRA.U UP0, `(.L_x_8) ;  /* 0xfffffff500107547 */ /* 0x002fec000b83ffff */
[----:B------:R-:W-:Y:S02]  /*1420*/  ISETP.GT.U32.AND P0, PT, R43, 0x3b, PT ;  /* 0x0000003b2b00780c */ /* 0x000fe40003f04070 */
[----:B------:R-:W-:-:S11]  /*1430*/  MOV R7, UR4 ;  /* 0x0000000400077c02 */ /* 0x000fd60008000f00 */
[----:B0-----:R-:W0:Y:S01]  /*1440*/  @!P0 LDC.64 R8, c[0x0][0x388] ;  /* 0x0000e200ff088b82 */ /* 0x001e220000000a00 */
[----:B------:R-:W-:-:S04]  /*1450*/  @!P0 IMAD R7, R7, 0x5a0, R0 ;  /* 0x000005a007078824 */ /* 0x000fc800078e0200 */
[----:B0-----:R-:W-:-:S06]  /*1460*/  @!P0 IMAD.WIDE.U32 R8, R7, 0x4, R8 ;  /* 0x0000000407088825 */ /* 0x001fcc00078e0008 */
[----:B------:R-:W2:Y:S01]  /*1470*/  @!P0 LDG.E.CONSTANT R9, desc[UR10][R8.64] ;  /* 0x0000000a08098981 */ /* 0x000ea2000c1e9900 */
[----:B------:R-:W-:Y:S02]  /*1480*/  UIADD3 UR6, UPT, UPT, UR6, 0xb400, URZ ;  /* 0x0000b40006067890 */ /* 0x000fe4000fffe0ff */
[----:B------:R-:W-:Y:S02]  /*1490*/  UIADD3 UR4, UPT, UPT, UR4, 0x1, URZ ;  /* 0x0000000104047890 */ /* 0x000fe4000fffe0ff */
[----:B------:R-:W-:Y:S02]  /*14a0*/  ULEA UR6, UR7, UR6, 0x18 ;  /* 0x0000000607067291 */ /* 0x000fe4000f8ec0ff */
[----:B------:R-:W-:-:S04]  /*14b0*/  UISETP.NE.AND UP0, UPT, UR4, 0x3, UPT ;  /* 0x000000030400788c */ /* 0x000fc8000bf05270 */
[----:B------:R-:W-:Y:S02]  /*14c0*/  @!P0 LEA R14, R43, UR6, 0x2 ;  /* 0x000000062b0e8c11 */ /* 0x000fe4000f8e10ff */
[----:B------:R-:W-:-:S03]  /*14d0*/  LEA R7, R3, UR6, 0x2 ;  /* 0x0000000603077c11 */ /* 0x000fc6000f8e10ff */
[----:B--2---:R-:W-:Y:S01]  /*14e0*/  @!P0 STS [R14], R9 ;  /* 0x000000090e008388 */ /* 0x004fe20000000800 */
[----:B------:R-:W-:Y:S06]  /*14f0*/  BAR.SYNC.DEFER_BLOCKING 0x0 ;  /* 0x0000000000007b1d */ /* 0x000fec0000010000 */
[----:B------:R-:W-:Y:S04]  /*1500*/  LDS R45, [R7] ;  /* 0x00000000072d7984 */ /* 0x000fe80000000800 */
[----:B------:R-:W0:Y:S04]  /*1510*/  LDS R29, [R6] ;  /* 0x00000000061d7984 */ /* 0x000e280000000800 */
[----:B------:R-:W1:Y:S04]  /*1520*/  LDS R39, [R6+0x5a0] ;  /* 0x0005a00006277984 */ /* 0x000e680000000800 */
[----:B------:R-:W2:Y:S04]  /*1530*/  LDS R48, [R6+0x1680] ;  /* 0x0016800006307984 */ /* 0x000ea80000000800 */
[----:B------:R-:W3:Y:S04]  /*1540*/  LDS R44, [R6+0x50] ;  /* 0x00005000062c7984 */ /* 0x000ee80000000800 */
[----:B------:R-:W4:Y:S04]  /*1550*/  LDS R8, [R7+0x50] ;  /* 0x0000500007087984 */ /* 0x000f280000000800 */
[----:B------:R-:W5:Y:S04]  /*1560*/  LDS R11, [R6+0x5f0] ;  /* 0x0005f000060b7984 */ /* 0x000f680000000800 */
[----:B------:R-:W5:Y:S04]  /*1570*/  LDS R93, [R6+0x16d0] ;  /* 0x0016d000065d7984 */ /* 0x000f680000000800 */
[----:B------:R-:W5:Y:S04]  /*1580*/  LDS R67, [R6+0x1c20] ;  /* 0x001c200006437984 */ /* 0x000f680000000800 */
[----:B------:R-:W5:Y:S04]  /*1590*/  LDS R91, [R6+0x2d00] ;  /* 0x002d0000065b7984 */ /* 0x000f680000000800 */
[----:B------:R-:W5:Y:S04]  /*15a0*/  LDS R69, [R6+0x1c70] ;  /* 0x001c700006457984 */ /* 0x000f680000000800 */
[----:B------:R-:W5:Y:S01]  /*15b0*/  LDS R43, [R6+0x32a0] ;  /* 0x0032a000062b7984 */ /* 0x000f620000000800 */
[----:B0-----:R-:W-:-:S03]  /*15c0*/  FFMA R9, R45, R29, R38 ;  /* 0x0000001d2d097223 */ /* 0x001fc60000000026 */
[----:B------:R-:W0:Y:S01]  /*15d0*/  LDS R41, [R6+0x2d50] ;  /* 0x002d500006297984 */ /* 0x000e220000000800 */
[----:B-1----:R-:W-:-:S03]  /*15e0*/  FFMA R10, R45, R39, R10 ;  /* 0x000000272d0a7223 */ /* 0x002fc6000000000a */
[----:B------:R-:W1:Y:S01]  /*15f0*/  LDS R13, [R6+0x32f0] ;  /* 0x0032f000060d7984 */ /* 0x000e620000000800 */
[----:B--2---:R-:W-:-:S03]  /*1600*/  FFMA R12, R45, R48, R12 ;  /* 0x000000302d0c7223 */ /* 0x004fc6000000000c */
[----:B------:R-:W2:Y:S01]  /*1610*/  LDS R16, [R6+0x4380] ;  /* 0x0043800006107984 */ /* 0x000ea20000000800 */
[----:B---3--:R-:W-:-:S03]  /*1620*/  FFMA R39, R45, R44, R76 ;  /* 0x0000002c2d277223 */ /* 0x008fc6000000004c */
[----:B------:R-:W3:Y:S01]  /*1630*/  LDS R89, [R6+0x43d0] ;  /* 0x0043d00006597984 */ /* 0x000ee20000000800 */
[C---:B----4-:R-:W-:Y:S01]  /*1640*/  FFMA R38, R8.reuse, R44, R9 ;  /* 0x0000002c08267223 */ /* 0x050fe20000000009 */
[CC--:B-----5:R-:W-:Y:S01]  /*1650*/  FFMA R9, R45.reuse, R11.reuse, R78 ;  /* 0x0000000b2d097223 */ /* 0x0e0fe2000000004e */
[C---:B------:R-:W-:Y:S01]  /*1660*/  FFMA R10, R8.reuse, R11, R10 ;  /* 0x0000000b080a7223 */ /* 0x040fe2000000000a */
[----:B------:R-:W4:Y:S01]  /*1670*/  LDS R29, [R6+0x4920] ;  /* 0x00492000061d7984 */ /* 0x000f220000000800 */
[CC--:B------:R-:W-:Y:S01]  /*1680*/  FFMA R11, R45.reuse, R93.reuse, R82 ;  /* 0x0000005d2d0b7223 */ /* 0x0c0fe20000000052 */
[----:B------:R-:W-:Y:S02]  /*1690*/  FFMA R12, R8, R93, R12 ;  /* 0x0000005d080c7223 */ /* 0x000fe4000000000c */
[----:B------:R-:W5:Y:S01]  /*16a0*/  LDS R14, [R6+0x4970] ;  /* 0x00497000060e7984 */ /* 0x000f620000000800 */
[----:B------:R-:W-:-:S03]  /*16b0*/  FFMA R93, R45, R67, R66 ;  /* 0x000000432d5d7223 */ /* 0x000fc60000000042 */
[----:B------:R-:W-:Y:S01]  /*16c0*/  LDS R78, [R7+0x14] ;  /* 0x00001400074e7984 */ /* 0x000fe20000000800 */
[----:B------:R-:W-:-:S03]  /*16d0*/  FFMA R68, R45, R91, R68 ;  /* 0x0000005b2d447223 */ /* 0x000fc60000000044 */
[----:B------:R-:W5:Y:S01]  /*16e0*/  LDS R72, [R6+0x14] ;  /* 0x0000140006487984 */ /* 0x000f620000000800 */
[CC--:B------:R-:W-:Y:S01]  /*16f0*/  FFMA R67, R45.reuse, R69.reuse, R84 ;  /* 0x000000452d437223 */ /* 0x0c0fe20000000054 */
[----:B------:R-:W-:Y:S02]  /*1700*/  FFMA R66, R8, R69, R93 ;  /* 0x0000004508427223 */ /* 0x000fe4000000005d */
[----:B------:R-:W5:Y:S01]  /*1710*/  LDS R76, [R6+0x1c34] ;  /* 0x001c3400064c7984 */ /* 0x000f620000000800 */
[----:B------:R-:W-:-:S03]  /*1720*/  FFMA R40, R45, R43, R40 ;  /* 0x0000002b2d287223 */ /* 0x000fc60000000028 */
[----:B------:R-:W5:Y:S01]  /*1730*/  LDS R74, [R6+0x64] ;  /* 0x00006400064a7984 */ /* 0x000f620000000800 */
[CC--:B0-----:R-:W-:Y:S01]  /*1740*/  FFMA R69, R45.reuse, R41.reuse, R86 ;  /* 0x000000292d457223 */ /* 0x0c1fe20000000056 */
[C---:B------:R-:W-:Y:S02]  /*1750*/  FFMA R68, R8.reuse, R41, R68 ;  /* 0x0000002908447223 */ /* 0x040fe40000000044 */
[----:B------:R-:W-:Y:S01]  /*1760*/  LDS R44, [R6+0x604] ;  /* 0x00060400062c7984 */ /* 0x000fe20000000800 */
[CC--:B-1----:R-:W-:Y:S01]  /*1770*/  FFMA R41, R45.reuse, R13.reuse, R88 ;  /* 0x0000000d2d297223 */ /* 0x0c2fe20000000058 */
[----:B------:R-:W-:Y:S02]  /*1780*/  FFMA R40, R8, R13, R40 ;  /* 0x0000000d08287223 */ /* 0x000fe40000000028 */
[----:B------:R-:W0:Y:S01]  /*1790*/  LDS R88, [R6+0x5b4] ;  /* 0x0005b40006587984 */ /* 0x000e220000000800 */
[----:B--2---:R-:W-:-:S03]  /*17a0*/  FFMA R93, R45, R16, R42 ;  /* 0x000000102d5d7223 */ /* 0x004fc6000000002a */
[----:B------:R-:W1:Y:S01]  /*17b0*/  LDS R13, [R7+0x64] ;  /* 0x00006400070d7984 */ /* 0x000e620000000800 */
[CC--:B---3--:R-:W-:Y:S01]  /*17c0*/  FFMA R43, R45.reuse, R89.reuse, R90 ;  /* 0x000000592d2b7223 */ /* 0x0c8fe2000000005a */
[----:B------:R-:W-:Y:S02]  /*17d0*/  FFMA R42, R8, R89, R93 ;  /* 0x00000059082a7223 */ /* 0x000fe4000000005d */
[----:B------:R-:W2:Y:S04]  /*17e0*/  LDS R48, [R6+0x16e4] ;  /* 0x0016e40006307984 */ /* 0x000ea80000000800 */
[----:B------:R-:W3:Y:S01]  /*17f0*/  LDS R84, [R6+0x1c84] ;  /* 0x001c840006547984 */ /* 0x000ee20000000800 */
[----:B----4-:R-:W-:-:S03]  /*1800*/  FFMA R93, R45, R29, R70 ;  /* 0x0000001d2d5d7223 */ /* 0x010fc60000000046 */
[----:B------:R-:W4:Y:S01]  /*1810*/  LDS R80, [R6+0x2d64] ;  /* 0x002d640006507984 */ /* 0x000f220000000800 */
[-C--:B-----5:R-:W-:Y:S01]  /*1820*/  FFMA R45, R45, R14.reuse, R77 ;  /* 0x0000000e2d2d7223 */ /* 0x0a0fe2000000004d */
[----:B------:R-:W-:Y:S02]  /*1830*/  FFMA R70, R8, R14, R93 ;  /* 0x0000000e08467223 */ /* 0x000fe4000000005d */
[----:B------:R-:W5:Y:S04]  /*1840*/  LDS R86, [R6+0x2d14] ;  /* 0x002d140006567984 */ /* 0x000f680000000800 */
[----:B------:R-:W5:Y:S01]  /*1850*/  LDS R91, [R6+0x1694] ;  /* 0x00169400065b7984 */ /* 0x000f620000000800 */
[----:B------:R-:W-:-:S03]  /*1860*/  FFMA R90, R78, R72, R71 ;  /* 0x000000484e5a7223 */ /* 0x000fc60000000047 */
[----:B------:R-:W5:Y:S01]  /*1870*/  LDS R82, [R6+0x32b4] ;  /* 0x0032b40006527984 */ /* 0x000f620000000800 */
[----:B------:R-:W-:-:S03]  /*1880*/  FFMA R14, R78, R76, R47 ;  /* 0x0000004c4e0e7223 */ /* 0x000fc6000000002f */
[----:B------:R-:W5:Y:S01]  /*1890*/  LDS R16, [R6+0x4394] ;  /* 0x0043940006107984 */ /* 0x000f620000000800 */
[----:B------:R-:W-:-:S03]  /*18a0*/  FFMA R72, R78, R74, R87 ;  /* 0x0000004a4e487223 */ /* 0x000fc60000000057 */
[----:B------:R-:W5:Y:S04]  /*18b0*/  LDS R89, [R6+0x3304] ;  /* 0x0033040006597984 */ /* 0x000f680000000800 */
[----:B------:R-:W5:Y:S01]  /*18c0*/  LDS R77, [R6+0x43e4] ;  /* 0x0043e400064d7984 */ /* 0x000f620000000800 */
[----:B0-----:R-:W-:-:S03]  /*18d0*/  FFMA R73, R78, R88, R73 ;  /* 0x000000584e497223 */ /* 0x001fc60000000049 */
[----:B------:R-:W0:Y:S01]  /*18e0*/  LDS R29, [R6+0x4934] ;  /* 0x00493400061d7984 */ /* 0x000e220000000800 */
[C---:B-1----:R-:W-:Y:S01]  /*18f0*/  FFMA R71, R13.reuse, R74, R90 ;  /* 0x0000004a0d477223 */ /* 0x042fe2000000005a */
[CC--:B------:R-:W-:Y:S01]  /*1900*/  FFMA R74, R78.reuse, R44.reuse, R85 ;  /* 0x0000002c4e4a7223 */ /* 0x0c0fe20000000055 */
[C---:B------:R-:W-:Y:S01]  /*1910*/  FFMA R73, R13.reuse, R44, R73 ;  /* 0x0000002c0d497223 */ /* 0x040fe20000000049 */
[----:B--2---:R-:W-:Y:S01]  /*1920*/  FFMA R44, R78, R48, R83 ;  /* 0x000000304e2c7223 */ /* 0x004fe20000000053 */
[----:B------:R-:W-:Y:S01]  /*1930*/  LDS R76, [R7+0x28] ;  /* 0x00002800074c7984 */ /* 0x000fe20000000800 */
[----:B---3--:R-:W-:-:S03]  /*1940*/  FFMA R47, R13, R84, R14 ;  /* 0x000000540d2f7223 */ /* 0x008fc6000000000e */
[----:B------:R-:W1:Y:S01]  /*1950*/  LDS R83, [R6+0x4984] ;  /* 0x0049840006537984 */ /* 0x000e620000000800 */
[----:B----4-:R-:W-:-:S03]  /*1960*/  FFMA R14, R78, R80, R79 ;  /* 0x000000504e0e7223 */ /* 0x010fc6000000004f */
[----:B------:R-:W2:Y:S01]  /*1970*/  LDS R87, [R6+0x1c48] ;  /* 0x001c480006577984 */ /* 0x000ea20000000800 */
[----:B-----5:R-:W-:-:S03]  /*1980*/  FFMA R15, R78, R86, R15 ;  /* 0x000000564e0f7223 */ /* 0x020fc6000000000f */
[----:B------:R-:W3:Y:S01]  /*1990*/  LDS R79, [R6+0x2d28] ;  /* 0x002d2800064f7984 */ /* 0x000ee20000000800 */
[C---:B------:R-:W-:Y:S01]  /*19a0*/  FFMA R46, R78.reuse, R91, R46 ;  /* 0x0000005b4e2e7223 */ /* 0x040fe2000000002e */
[C---:B------:R-:W-:Y:S02]  /*19b0*/  FFMA R15, R13.reuse, R80, R15 ;  /* 0x000000500d0f7223 */ /* 0x040fe4000000000f */
[----:B------:R-:W4:Y:S01]  /*19c0*/  LDS R91, [R6+0x5c8] ;  /* 0x0005c800065b7984 */ /* 0x000f220000000800 */
[C---:B------:R-:W-:Y:S01]  /*19d0*/  FFMA R82, R78.reuse, R82, R17 ;  /* 0x000000524e527223 */ /* 0x040fe20000000011 */
[----:B------:R-:W-:Y:S01]  /*19e0*/  FFMA R46, R13, R48, R46 ;  /* 0x000000300d2e7223 */ /* 0x000fe2000000002e */
[C---:B------:R-:W-:Y:S01]  /*19f0*/  FFMA R48, R78.reuse, R84, R81 ;  /* 0x000000544e307223 */ /* 0x040fe20000000051 */
[----:B------:R-:W5:Y:S01]  /*1a00*/  LDS R88, [R6+0x16f8] ;  /* 0x0016f80006587984 */ /* 0x000f620000000800 */
[----:B------:R-:W-:-:S03]  /*1a10*/  FFMA R80, R78, R16, R19 ;  /* 0x000000104e507223 */ /* 0x000fc60000000013 */
[----:B------:R-:W5:Y:S01]  /*1a20*/  LDS R81, [R6+0x32c8] ;  /* 0x0032c80006517984 */ /* 0x000f620000000800 */
[CC--:B------:R-:W-:Y:S01]  /*1a30*/  FFMA R16, R78.reuse, R89.reuse, R20 ;  /* 0x000000594e107223 */ /* 0x0c0fe20000000014 */
[C---:B------:R-:W-:Y:S02]  /*1a40*/  FFMA R17, R13.reuse, R89, R82 ;  /* 0x000000590d117223 */ /* 0x040fe40000000052 */
[----:B------:R-:W5:Y:S01]  /*1a50*/  LDS R89, [R6+0x16a8] ;  /* 0x0016a80006597984 */ /* 0x000f620000000800 */
[-C--:B------:R-:W-:Y:S01]  /*1a60*/  FFMA R19, R13, R77.reuse, R80 ;  /* 0x0000004d0d137223 */ /* 0x080fe20000000050 */
[C---:B------:R-:W-:Y:S02]  /*1a70*/  FFMA R18, R78.reuse, R77, R18 ;  /* 0x0000004d4e127223 */ /* 0x040fe40000000012 */
[----:B------:R-:W5:Y:S01]  /*1a80*/  LDS R20, [R7+0x78] ;  /* 0x0000780007147984 */ /* 0x000f620000000800 */
[----:B0-----:R-:W-:-:S03]  /*1a90*/  FFMA R92, R78, R29, R75 ;  /* 0x0000001d4e5c7223 */ /* 0x001fc6000000004b */
[----:B------:R-:W0:Y:S04]  /*1aa0*/  LDS R80, [R6+0x3318] ;  /* 0x0033180006507984 */ /* 0x000e280000000800 */
[----:B------:R-:W0:Y:S01]  /*1ab0*/  LDS R82, [R6+0x2d78] ;  /* 0x002d780006527984 */ /* 0x000e220000000800 */
[-C--:B-1----:R-:W-:Y:S01]  /*1ac0*/  FFMA R50, R78, R83.reuse, R50 ;  /* 0x000000534e327223 */ /* 0x082fe20000000032 */
[----:B------:R-:W-:Y:S02]  /*1ad0*/  FFMA R75, R13, R83, R92 ;  /* 0x000000530d4b7223 */ /* 0x000fe4000000005c */
[----:B------:R-:W1:Y:S01]  /*1ae0*/  LDS R29, [R6+0x43a8] ;  /* 0x0043a800061d7984 */ /* 0x000e620000000800 */
[----:B--2---:R-:W-:-:S03]  /*1af0*/  FFMA R87, R76, R87, R26 ;  /* 0x000000574c577223 */ /* 0x004fc6000000001a */
[----:B------:R-:W2:Y:S01]  /*1b00*/  LDS R84, [R6+0x1c98] ;  /* 0x001c980006547984 */ /* 0x000ea20000000800 */
[----:B---3--:R-:W-:-:S03]  /*1b10*/  FFMA R83, R76, R79, R52 ;  /* 0x0000004f4c537223 */ /* 0x008fc60000000034 */
[----:B------:R-:W3:Y:S01]  /*1b20*/  LDS R86, [R6+0x618] ;  /* 0x0006180006567984 */ /* 0x000ee20000000800 */
[----:B----4-:R-:W-:-:S03]  /*1b30*/  FFMA R91, R76, R91, R22 ;  /* 0x0000005b4c5b7223 */ /* 0x010fc60000000016 */
[----:B------:R-:W4:Y:S04]  /*1b40*/  LDS R77, [R6+0x43f8] ;  /* 0x0043f800064d7984 */ /* 0x000f280000000800 */
[----:B------:R-:W4:Y:S01]  /*1b50*/  LDS R85, [R6+0x28] ;  /* 0x0000280006557984 */ /* 0x000f220000000800 */
[----:B-----5:R-:W-:-:S03]  /*1b60*/  FFMA R23, R76, R88, R23 ;  /* 0x000000584c177223 */ /* 0x020fc60000000017 */
[----:B------:R-:W5:Y:S01]  /*1b70*/  LDS R79, [R6+0x4948] ;  /* 0x00494800064f7984 */ /* 0x000f620000000800 */
[C---:B------:R-:W-:Y:S01]  /*1b80*/  FFMA R81, R76.reuse, R81, R28 ;  /* 0x000000514c517223 */ /* 0x040fe2000000001c */
[----:B------:R-:W-:Y:S02]  /*1b90*/  FFMA R89, R76, R89, R24 ;  /* 0x000000594c597223 */ /* 0x000fe40000000018 */
[----:B------:R-:W5:Y:S02]  /*1ba0*/  LDS R90, [R6+0x78] ;  /* 0x00007800065a7984 */ /* 0x000f640000000800 */
[C---:B------:R-:W-:Y:S02]  /*1bb0*/  FFMA R24, R20.reuse, R88, R89 ;  /* 0x0000005814187223 */ /* 0x040fe40000000059 */
[----:B------:R-:W-:Y:S01]  /*1bc0*/  LDS R78, [R7+0x3c] ;  /* 0x00003c00074e7984 */ /* 0x000fe20000000800 */
[-C--:B0-----:R-:W-:Y:S01]  /*1bd0*/  FFMA R28, R20, R80.reuse, R81 ;  /* 0x00000050141c7223 */ /* 0x081fe20000000051 */
[----:B------:R-:W-:-:S02]  /*1be0*/  FFMA R27, R76, R80, R27 ;  /* 0x000000504c1b7223 */ /* 0x000fc4000000001b */
[----:B------:R-:W0:Y:S01]  /*1bf0*/  LDS R89, [R6+0x3c] ;  /* 0x00003c0006597984 */ /* 0x000e220000000800 */
[-C--:B------:R-:W-:Y:S01]  /*1c00*/  FFMA R53, R76, R82.reuse, R53 ;  /* 0x000000524c357223 */ /* 0x080fe20000000035 */
[----:B------:R-:W-:Y:S02]  /*1c10*/  FFMA R52, R20, R82, R83 ;  /* 0x0000005214347223 */ /* 0x000fe40000000053 */
[----:B------:R-:W0:Y:S01]  /*1c20*/  LDS R80, [R6+0x2d3c] ;  /* 0x002d3c0006507984 */ /* 0x000e220000000800 */
[----:B-1----:R-:W-:-:S03]  /*1c30*/  FFMA R81, R76, R29, R54 ;  /* 0x0000001d4c517223 */ /* 0x002fc60000000036 */
[----:B------:R-:W1:Y:S01]  /*1c40*/  LDS R82, [R6+0x1c5c] ;  /* 0x001c5c0006527984 */ /* 0x000e620000000800 */
[-C--:B--2---:R-:W-:Y:S01]  /*1c50*/  FFMA R25, R76, R84.reuse, R25 ;  /* 0x000000544c197223 */ /* 0x084fe20000000019 */
[----:B------:R-:W-:Y:S02]  /*1c60*/  FFMA R26, R20, R84, R87 ;  /* 0x00000054141a7223 */ /* 0x000fe40000000057 */
[----:B------:R-:W2:Y:S01]  /*1c70*/  LDS R88, [R6+0x4998] ;  /* 0x0049980006587984 */ /* 0x000ea20000000800 */
[-C--:B---3--:R-:W-:Y:S01]  /*1c80*/  FFMA R21, R76, R86.reuse, R21 ;  /* 0x000000564c157223 */ /* 0x088fe20000000015 */
[----:B------:R-:W-:Y:S02]  /*1c90*/  FFMA R22, R20, R86, R91 ;  /* 0x0000005614167223 */ /* 0x000fe4000000005b */
[----:B------:R-:W3:Y:S01]  /*1ca0*/  LDS R84, [R6+0x5dc] ;  /* 0x0005dc0006547984 */ /* 0x000ee20000000800 */
[-C--:B----4-:R-:W-:Y:S01]  /*1cb0*/  FFMA R55, R76, R77.reuse, R55 ;  /* 0x0000004d4c377223 */ /* 0x090fe20000000037 */
[----:B------:R-:W-:-:S02]  /*1cc0*/  FFMA R54, R20, R77, R81 ;  /* 0x0000004d14367223 */ /* 0x000fc40000000051 */
[----:B------:R-:W4:Y:S01]  /*1cd0*/  LDS R86, [R6+0x16bc] ;  /* 0x0016bc0006567984 */ /* 0x000f220000000800 */
[----:B------:R-:W-:-:S03]  /*1ce0*/  FFMA R51, R76, R85, R51 ;  /* 0x000000554c337223 */ /* 0x000fc60000000033 */
[----:B------:R-:W4:Y:S01]  /*1cf0*/  LDS R87, [R6+0x8c] ;  /* 0x00008c0006577984 */ /* 0x000f220000000800 */
[----:B-----5:R-:W-:-:S03]  /*1d00*/  FFMA R91, R76, R79, R56 ;  /* 0x0000004f4c5b7223 */ /* 0x020fc60000000038 */
        /* <DEDUP_REMOVED lines=8> */
[----:B------:R-:W-:-:S03]  /*1d90*/  FFMA R80, R78, R80, R61 ;  /* 0x000000504e507223 */ /* 0x000fc6000000003d */
[----:B------:R-:W0:Y:S01]  /*1da0*/  LDS R79, [R6+0x32dc] ;  /* 0x0032dc00064f7984 */ /* 0x000e220000000800 */
[----:B-1----:R-:W-:Y:S01]  /*1db0*/  FFMA R82, R78, R82, R35 ;  /* 0x000000524e527223 */ /* 0x002fe20000000023 */
[-C--:B--2---:R-:W-:Y:S01]  /*1dc0*/  FFMA R57, R76, R88.reuse, R57 ;  /* 0x000000584c397223 */ /* 0x084fe20000000039 */
[----:B------:R-:W-:Y:S01]  /*1dd0*/  FFMA R56, R20, R88, R91 ;  /* 0x0000005814387223 */ /* 0x000fe2000000005b */
[----:B------:R-:W1:Y:S01]  /*1de0*/  LDS R76, [R6+0x43bc] ;  /* 0x0043bc00064c7984 */ /* 0x000e620000000800 */
[----:B---3--:R-:W-:-:S03]  /*1df0*/  FFMA R84, R78, R84, R59 ;  /* 0x000000544e547223 */ /* 0x008fc6000000003b */
[----:B------:R-:W2:Y:S01]  /*1e00*/  LDS R91, [R6+0x332c] ;  /* 0x00332c00065b7984 */ /* 0x000ea20000000800 */
[----:B----4-:R-:W-:-:S03]  /*1e10*/  FFMA R86, R78, R86, R33 ;  /* 0x000000564e567223 */ /* 0x010fc60000000021 */
[----:B------:R-:W3:Y:S01]  /*1e20*/  LDS R88, [R6+0x495c] ;  /* 0x00495c0006587984 */ /* 0x000ee20000000800 */
[----:B------:R-:W-:-:S03]  /*1e30*/  FFMA R30, R78, R87, R30 ;  /* 0x000000574e1e7223 */ /* 0x000fc6000000001e */
[----:B------:R-:W4:Y:S01]  /*1e40*/  LDS R89, [R6+0x440c] ;  /* 0x00440c0006597984 */ /* 0x000f220000000800 */
[----:B-----5:R-:W-:-:S03]  /*1e50*/  FFMA R31, R29, R87, R90 ;  /* 0x000000571d1f7223 */ /* 0x020fc6000000005a */
[----:B------:R-:W5:Y:S01]  /*1e60*/  LDS R87, [R6+0x49ac] ;  /* 0x0049ac0006577984 */ /* 0x000f620000000800 */
[CC--:B------:R-:W-:Y:S01]  /*1e70*/  FFMA R35, R29.reuse, R81.reuse, R82 ;  /* 0x000000511d237223 */ /* 0x0c0fe20000000052 */
[C---:B------:R-:W-:Y:S02]  /*1e80*/  FFMA R34, R78.reuse, R81, R34 ;  /* 0x000000514e227223 */ /* 0x040fe40000000022 */
[----:B------:R-:W5:Y:S01]  /*1e90*/  LDS R82, [R6+0x640] ;  /* 0x0006400006527984 */ /* 0x000f620000000800 */
[CC--:B------:R-:W-:Y:S01]  /*1ea0*/  FFMA R60, R78.reuse, R77.reuse, R60 ;  /* 0x0000004d4e3c7223 */ /* 0x0c0fe2000000003c */
[C---:B------:R-:W-:Y:S02]  /*1eb0*/  FFMA R61, R29.reuse, R77, R80 ;  /* 0x0000004d1d3d7223 */ /* 0x040fe40000000050 */
[----:B------:R-:W-:Y:S01]  /*1ec0*/  LDS R81, [R6+0x49c0] ;  /* 0x0049c00006517984 */ /* 0x000fe20000000800 */
[-C--:B------:R-:W-:Y:S01]  /*1ed0*/  FFMA R59, R29, R85.reuse, R84 ;  /* 0x000000551d3b7223 */ /* 0x080fe20000000054 */
[----:B------:R-:W-:-:S02]  /*1ee0*/  FFMA R58, R78, R85, R58 ;  /* 0x000000554e3a7223 */ /* 0x000fc4000000003a */
[----:B------:R-:W5:Y:S01]  /*1ef0*/  LDS R77, [R7+0xa0] ;  /* 0x0000a000074d7984 */ /* 0x000f620000000800 */
[-C--:B0-----:R-:W-:Y:S01]  /*1f00*/  FFMA R33, R29, R83.reuse, R86 ;  /* 0x000000531d217223 */ /* 0x081fe20000000056 */
[C---:B------:R-:W-:Y:S02]  /*1f10*/  FFMA R32, R78.reuse, R83, R32 ;  /* 0x000000534e207223 */ /* 0x040fe40000000020 */
[----:B------:R-:W0:Y:S01]  /*1f20*/  LDS R84, [R6+0x1720] ;  /* 0x0017200006547984 */ /* 0x000e220000000800 */
[----:B------:R-:W-:-:S03]  /*1f30*/  FFMA R90, R78, R79, R63 ;  /* 0x0000004f4e5a7223 */ /* 0x000fc6000000003f */
[----:B------:R-:W0:Y:S04]  /*1f40*/  LDS R86, [R6+0x1cc0] ;  /* 0x001cc00006567984 */ /* 0x000e280000000800 */
[----:B------:R-:W0:Y:S01]  /*1f50*/  LDS R85, [R6+0xa0] ;  /* 0x0000a00006557984 */ /* 0x000e220000000800 */
[----:B-1----:R-:W-:-:S03]  /*1f60*/  FFMA R76, R78, R76, R37 ;  /* 0x0000004c4e4c7223 */ /* 0x002fc60000000025 */
[----:B------:R-:W1:Y:S01]  /*1f70*/  LDS R80, [R6+0x2da0] ;  /* 0x002da00006507984 */ /* 0x000e620000000800 */
[CC--:B--2---:R-:W-:Y:S01]  /*1f80*/  FFMA R62, R78.reuse, R91.reuse, R62 ;  /* 0x0000005b4e3e7223 */ /* 0x0c4fe2000000003e */
[----:B------:R-:W-:Y:S02]  /*1f90*/  FFMA R63, R29, R91, R90 ;  /* 0x0000005b1d3f7223 */ /* 0x000fe4000000005a */
[----:B------:R-:W2:Y:S01]  /*1fa0*/  LDS R83, [R6+0x3340] ;  /* 0x0033400006537984 */ /* 0x000ea20000000800 */
[----:B---3--:R-:W-:-:S03]  /*1fb0*/  FFMA R88, R78, R88, R65 ;  /* 0x000000584e587223 */ /* 0x008fc60000000041 */
[----:B------:R-:W3:Y:S01]  /*1fc0*/  LDS R79, [R6+0x4420] ;  /* 0x00442000064f7984 */ /* 0x000ee20000000800 */
[CC--:B----4-:R-:W-:Y:S01]  /*1fd0*/  FFMA R36, R78.reuse, R89.reuse, R36 ;  /* 0x000000594e247223 */ /* 0x0d0fe20000000024 */
[C---:B------:R-:W-:Y:S01]  /*1fe0*/  FFMA R37, R29.reuse, R89, R76 ;  /* 0x000000591d257223 */ /* 0x040fe2000000004c */
[-C--:B-----5:R-:W-:Y:S01]  /*1ff0*/  FFMA R64, R78, R87.reuse, R64 ;  /* 0x000000574e407223 */ /* 0x0a0fe20000000040 */
[----:B------:R-:W-:Y:S01]  /*2000*/  FFMA R65, R29, R87, R88 ;  /* 0x000000571d417223 */ /* 0x000fe20000000058 */
[----:B------:R-:W-:Y:S01]  /*2010*/  LDS R93, [R6+0x654] ;  /* 0x00065400065d7984 */ /* 0x000fe20000000800 */
[----:B------:R-:W-:-:S03]  /*2020*/  FFMA R78, R8, R82, R9 ;  /* 0x00000052084e7223 */ /* 0x000fc60000000009 */
[----:B------:R-:W4:Y:S04]  /*2030*/  LDS R91, [R6+0x1734] ;  /* 0x00173400065b7984 */ /* 0x000f280000000800 */
[----:B------:R-:W5:Y:S01]  /*2040*/  LDS R89, [R6+0x2db4] ;  /* 0x002db40006597984 */ /* 0x000f620000000800 */
[C---:B------:R-:W-:Y:S01]  /*2050*/  FFMA R10, R77.reuse, R82, R10 ;  /* 0x000000524d0a7223 */ /* 0x040fe2000000000a */
[C---:B------:R-:W-:Y:S02]  /*2060*/  FFMA R70, R77.reuse, R81, R70 ;  /* 0x000000514d467223 */ /* 0x040fe40000000046 */
[----:B------:R-:W-:Y:S01]  /*2070*/  LDS R87, [R6+0x4434] ;  /* 0x0044340006577984 */ /* 0x000fe20000000800 */
[-C--:B0-----:R-:W-:Y:S01]  /*2080*/  FFMA R82, R8, R84.reuse, R11 ;  /* 0x0000005408527223 */ /* 0x081fe2000000000b */
[----:B------:R-:W-:-:S02]  /*2090*/  FFMA R12, R77, R84, R12 ;  /* 0x000000544d0c7223 */ /* 0x000fc4000000000c */
[----:B------:R-:W-:Y:S01]  /*20a0*/  LDS R9, [R7+0xc8] ;  /* 0x0000c80007097984 */ /* 0x000fe20000000800 */
[CC--:B------:R-:W-:Y:S01]  /*20b0*/  FFMA R84, R8.reuse, R86.reuse, R67 ;  /* 0x0000005608547223 */ /* 0x0c0fe20000000043 */
[C---:B------:R-:W-:Y:S02]  /*20c0*/  FFMA R66, R77.reuse, R86, R66 ;  /* 0x000000564d427223 */ /* 0x040fe40000000042 */
[----:B------:R-:W0:Y:S01]  /*20d0*/  LDS R67, [R6+0x1cd4] ;  /* 0x001cd40006437984 */ /* 0x000e220000000800 */
[CC--:B------:R-:W-:Y:S01]  /*20e0*/  FFMA R76, R8.reuse, R85.reuse, R39 ;  /* 0x00000055084c7223 */ /* 0x0c0fe20000000027 */
[C---:B------:R-:W-:Y:S02]  /*20f0*/  FFMA R38, R77.reuse, R85, R38 ;  /* 0x000000554d267223 */ /* 0x040fe40000000026 */
[----:B------:R-:W0:Y:S01]  /*2100*/  LDS R39, [R6+0xb4] ;  /* 0x0000b40006277984 */ /* 0x000e220000000800 */
[-C--:B-1----:R-:W-:Y:S01]  /*2110*/  FFMA R86, R8, R80.reuse, R69 ;  /* 0x0000005008567223 */ /* 0x082fe20000000045 */
[----:B------:R-:W-:-:S02]  /*2120*/  FFMA R68, R77, R80, R68 ;  /* 0x000000504d447223 */ /* 0x000fc40000000044 */
[----:B------:R-:W-:Y:S01]  /*2130*/  LDS R69, [R6+0x3354] ;  /* 0x0033540006457984 */ /* 0x000fe20000000800 */
[CC--:B--2---:R-:W-:Y:S01]  /*2140*/  FFMA R88, R8.reuse, R83.reuse, R41 ;  /* 0x0000005308587223 */ /* 0x0c4fe20000000029 */
[C---:B------:R-:W-:Y:S02]  /*2150*/  FFMA R40, R77.reuse, R83, R40 ;  /* 0x000000534d287223 */ /* 0x040fe40000000028 */
[----:B------:R-:W1:Y:S01]  /*2160*/  LDS R80, [R7+0xb4] ;  /* 0x0000b40007507984 */ /* 0x000e620000000800 */
[CC--:B---3--:R-:W-:Y:S01]  /*2170*/  FFMA R90, R8.reuse, R79.reuse, R43 ;  /* 0x0000004f085a7223 */ /* 0x0c8fe2000000002b */
[----:B------:R-:W-:Y:S02]  /*2180*/  FFMA R42, R77, R79, R42 ;  /* 0x0000004f4d2a7223 */ /* 0x000fe4000000002a */
[----:B------:R-:W2:Y:S01]  /*2190*/  LDS R85, [R6+0x49d4] ;  /* 0x0049d40006557984 */ /* 0x000ea20000000800 */
[----:B------:R-:W-:-:S03]  /*21a0*/  FFMA R8, R8, R81, R45 ;  /* 0x0000005108087223 */ /* 0x000fc6000000002d */
[----:B------:R-:W3:Y:S04]  /*21b0*/  LDS R83, [R6+0xc8] ;  /* 0x0000c80006537984 */ /* 0x000ee80000000800 */
[----:B------:R-:W3:Y:S01]  /*21c0*/  LDS R79, [R6+0x1748] ;  /* 0x00174800064f7984 */ /* 0x000ee20000000800 */
[C---:B----4-:R-:W-:Y:S01]  /*21d0*/  FFMA R41, R13.reuse, R91, R44 ;  /* 0x0000005b0d297223 */ /* 0x050fe2000000002c */
[C---:B-----5:R-:W-:Y:S02]  /*21e0*/  FFMA R45, R13.reuse, R89, R14 ;  /* 0x000000590d2d7223 */ /* 0x060fe4000000000e */
[----:B------:R-:W4:Y:S04]  /*21f0*/  LDS R92, [R6+0x668] ;  /* 0x00066800065c7984 */ /* 0x000f280000000800 */
[----:B------:R-:W5:Y:S04]  /*2200*/  LDS R14, [R6+0x2dc8] ;  /* 0x002dc800060e7984 */ /* 0x000f680000000800 */
[----:B------:R-:W5:Y:S01]  /*2210*/  LDS R81, [R6+0x3390] ;  /* 0x0033900006517984 */ /* 0x000f620000000800 */
[C---:B0-----:R-:W-:Y:S01]  /*2220*/  FFMA R43, R13.reuse, R67, R48 ;  /* 0x000000430d2b7223 */ /* 0x041fe20000000030 */
[CC--:B------:R-:W-:Y:S01]  /*2230*/  FFMA R11, R13.reuse, R39.reuse, R72 ;  /* 0x000000270d0b7223 */ /* 0x0c0fe20000000048 */
[C---:B-1----:R-:W-:Y:S01]  /*2240*/  FFMA R71, R80.reuse, R39, R71 ;  /* 0x0000002750477223 */ /* 0x042fe20000000047 */
[C---:B------:R-:W-:Y:S01]  /*2250*/  FFMA R47, R80.reuse, R67, R47 ;  /* 0x00000043502f7223 */ /* 0x040fe2000000002f */
[C---:B------:R-:W-:Y:S01]  /*2260*/  FFMA R39, R13.reuse, R93, R74 ;  /* 0x0000005d0d277223 */ /* 0x040fe2000000004a */
[CC--:B------:R-:W-:Y:S01]  /*2270*/  FFMA R67, R13.reuse, R69.reuse, R16 ;  /* 0x000000450d437223 */ /* 0x0c0fe20000000010 */
[C---:B------:R-:W-:Y:S01]  /*2280*/  FFMA R17, R80.reuse, R69, R17 ;  /* 0x0000004550117223 */ /* 0x040fe20000000011 */
[C---:B------:R-:W-:Y:S01]  /*2290*/  FFMA R46, R80.reuse, R91, R46 ;  /* 0x0000005b502e7223 */ /* 0x040fe2000000002e */
[----:B------:R-:W0:Y:S01]  /*22a0*/  LDS R74, [R6+0x1ce8] ;  /* 0x001ce800064a7984 */ /* 0x000e220000000800 */
[CC--:B------:R-:W-:Y:S01]  /*22b0*/  FFMA R69, R13.reuse, R87.reuse, R18 ;  /* 0x000000570d457223 */ /* 0x0c0fe20000000012 */
[C---:B------:R-:W-:Y:S01]  /*22c0*/  FFMA R19, R80.reuse, R87, R19 ;  /* 0x0000005750137223 */ /* 0x040fe20000000013 */
[-C--:B--2---:R-:W-:Y:S01]  /*22d0*/  FFMA R13, R13, R85.reuse, R50 ;  /* 0x000000550d0d7223 */ /* 0x084fe20000000032 */
[----:B------:R-:W-:Y:S01]  /*22e0*/  FFMA R75, R80, R85, R75 ;  /* 0x00000055504b7223 */ /* 0x000fe2000000004b */
[CC--:B---3--:R-:W-:Y:S01]  /*22f0*/  FFMA R16, R20.reuse, R83.reuse, R49 ;  /* 0x0000005314107223 */ /* 0x0c8fe20000000031 */
[C---:B------:R-:W-:Y:S01]  /*2300*/  FFMA R51, R9.reuse, R83, R51 ;  /* 0x0000005309337223 */ /* 0x040fe20000000033 */
[----:B------:R-:W-:Y:S01]  /*2310*/  FFMA R48, R20, R79, R23 ;  /* 0x0000004f14307223 */ /* 0x000fe20000000017 */
[----:B------:R-:W1:Y:S01]  /*2320*/  LDS R91, [R6+0xf0] ;  /* 0x0000f000065b7984 */ /* 0x000e620000000800 */
[----:B------:R-:W-:Y:S01]  /*2330*/  FFMA R15, R80, R89, R15 ;  /* 0x00000059500f7223 */ /* 0x000fe2000000000f */
[C---:B------:R-:W-:Y:S01]  /*2340*/  FFMA R24, R9.reuse, R79, R24 ;  /* 0x0000004f09187223 */ /* 0x040fe20000000018 */
[-C--:B----4-:R-:W-:Y:S01]  /*2350*/  FFMA R44, R20, R92.reuse, R21 ;  /* 0x0000005c142c7223 */ /* 0x090fe20000000015 */
[----:B------:R-:W2:Y:S01]  /*2360*/  LDS R50, [R6+0x3368] ;  /* 0x0033680006327984 */ /* 0x000ea20000000800 */
[C---:B------:R-:W-:Y:S01]  /*2370*/  FFMA R22, R9.reuse, R92, R22 ;  /* 0x0000005c09167223 */ /* 0x040fe20000000016 */
[----:B------:R-:W-:Y:S01]  /*2380*/  FFMA R73, R80, R93, R73 ;  /* 0x0000005d50497223 */ /* 0x000fe20000000049 */
[----:B-----5:R-:W-:Y:S01]  /*2390*/  FFMA R52, R9, R14, R52 ;  /* 0x0000000e09347223 */ /* 0x020fe20000000034 */
[----:B------:R-:W3:Y:S01]  /*23a0*/  LDS R87, [R6+0x690] ;  /* 0x0006900006577984 */ /* 0x000ee20000000800 */
[----:B------:R-:W-:-:S03]  /*23b0*/  FFMA R88, R77, R81, R88 ;  /* 0x000000514d587223 */ /* 0x000fc60000000058 */
[----:B------:R-:W4:Y:S04]  /*23c0*/  LDS R85, [R6+0x1770] ;  /* 0x0017700006557984 */ /* 0x000f280000000800 */
[----:B------:R-:W5:Y:S04]  /*23d0*/  LDS R49, [R6+0x1d10] ;  /* 0x001d100006317984 */ /* 0x000f680000000800 */
[----:B------:R-:W5:Y:S04]  /*23e0*/  LDS R83, [R6+0x2df0] ;  /* 0x002df00006537984 */ /* 0x000f680000000800 */
[----:B------:R-:W5:Y:S04]  /*23f0*/  LDS R23, [R6+0x4470] ;  /* 0x0044700006177984 */ /* 0x000f680000000800 */
[----:B------:R-:W5:Y:S04]  /*2400*/  LDS R89, [R6+0x4448] ;  /* 0x0044480006597984 */ /* 0x000f680000000800 */
[----:B------:R-:W5:Y:S01]  /*2410*/  LDS R18, [R6+0x49e8] ;  /* 0x0049e80006127984 */ /* 0x000f620000000800 */
[CC--:B0-----:R-:W-:Y:S01]  /*2420*/  FFMA R72, R20.reuse, R74.reuse, R25 ;  /* 0x0000004a14487223 */ /* 0x0c1fe20000000019 */
[----:B------:R-:W-:Y:S01]  /*2430*/  FFMA R26, R9, R74, R26 ;  /* 0x0000004a091a7223 */ /* 0x000fe2000000001a */
[----:B------:R-:W-:Y:S01]  /*2440*/  FFMA R74, R20, R14, R53 ;  /* 0x0000000e144a7223 */ /* 0x000fe20000000035 */
[----:B------:R-:W0:Y:S01]  /*2450*/  LDS R79, [R6+0x4a10] ;  /* 0x004a1000064f7984 */ /* 0x000e220000000800 */
[----:B-1----:R-:W-:-:S03]  /*2460*/  FFMA R76, R77, R91, R76 ;  /* 0x0000005b4d4c7223 */ /* 0x002fc6000000004c */
[----:B------:R-:W-:Y:S01]  /*2470*/  LDS R14, [R7+0xdc] ;  /* 0x0000dc00070e7984 */ /* 0x000fe20000000800 */
[----:B--2---:R-:W-:-:S03]  /*2480*/  FFMA R92, R20, R50, R27 ;  /* 0x00000032145c7223 */ /* 0x004fc6000000001b */
[----:B------:R-:W1:Y:S01]  /*2490*/  LDS R91, [R6+0x67c] ;  /* 0x00067c00065b7984 */ /* 0x000e620000000800 */
[----:B------:R-:W-:Y:S01]  /*24a0*/  FFMA R28, R9, R50, R28 ;  /* 0x00000032091c7223 */ /* 0x000fe2000000001c */
[C---:B---3--:R-:W-:Y:S02]  /*24b0*/  FFMA R78, R77.reuse, R87, R78 ;  /* 0x000000574d4e7223 */ /* 0x048fe4000000004e */
[----:B------:R-:W2:Y:S01]  /*24c0*/  LDS R21, [R6+0xdc] ;  /* 0x0000dc0006157984 */ /* 0x000ea20000000800 */
[----:B----4-:R-:W-:-:S03]  /*24d0*/  FFMA R82, R77, R85, R82 ;  /* 0x000000554d527223 */ /* 0x010fc60000000052 */
[----:B------:R-:W3:Y:S01]  /*24e0*/  LDS R53, [R6+0x175c] ;  /* 0x00175c0006357984 */ /* 0x000ee20000000800 */
[----:B-----5:R-:W-:-:S03]  /*24f0*/  FFMA R84, R77, R49, R84 ;  /* 0x000000314d547223 */ /* 0x020fc60000000054 */
[----:B------:R-:W4:Y:S01]  /*2500*/  LDS R27, [R6+0x2ddc] ;  /* 0x002ddc00061b7984 */ /* 0x000f220000000800 */
[----:B------:R-:W-:-:S03]  /*2510*/  FFMA R86, R77, R83, R86 ;  /* 0x000000534d567223 */ /* 0x000fc60000000056 */
[----:B------:R-:W5:Y:S01]  /*2520*/  LDS R49, [R6+0x1cfc] ;  /* 0x001cfc0006317984 */ /* 0x000f620000000800 */
[----:B------:R-:W-:-:S03]  /*2530*/  FFMA R90, R77, R23, R90 ;  /* 0x000000174d5a7223 */ /* 0x000fc6000000005a */
[----:B------:R-:W5:Y:S01]  /*2540*/  LDS R25, [R6+0x337c] ;  /* 0x00337c0006197984 */ /* 0x000f620000000800 */
[----:B------:R-:W-:-:S03]  /*2550*/  FFMA R55, R20, R89, R55 ;  /* 0x0000005914377223 */ /* 0x000fc60000000037 */
[----:B------:R-:W5:Y:S01]  /*2560*/  LDS R23, [R6+0x445c] ;  /* 0x00445c0006177984 */ /* 0x000f620000000800 */
[C---:B------:R-:W-:Y:S01]  /*2570*/  FFMA R54, R9.reuse, R89, R54 ;  /* 0x0000005909367223 */ /* 0x040fe20000000036 */
[-C--:B------:R-:W-:Y:S01]  /*2580*/  FFMA R57, R20, R18.reuse, R57 ;  /* 0x0000001214397223 */ /* 0x080fe20000000039 */
[----:B------:R-:W-:Y:S01]  /*2590*/  FFMA R56, R9, R18, R56 ;  /* 0x0000001209387223 */ /* 0x000fe20000000038 */
[----:B------:R-:W5:Y:S01]  /*25a0*/  LDS R87, [R6+0x104] ;  /* 0x0001040006577984 */ /* 0x000f620000000800 */
[----:B0-----:R-:W-:-:S03]  /*25b0*/  FFMA R77, R77, R79, R8 ;  /* 0x0000004f4d4d7223 */ /* 0x001fc60000000008 */
[----:B------:R-:W0:Y:S04]  /*25c0*/  LDS R85, [R6+0x6a4] ;  /* 0x0006a40006557984 */ /* 0x000e280000000800 */
[----:B------:R-:W0:Y:S01]  /*25d0*/  LDS R83, [R6+0x1784] ;  /* 0x0017840006537984 */ /* 0x000e220000000800 */
[----:B-1----:R-:W-:-:S03]  /*25e0*/  FFMA R89, R29, R91, R58 ;  /* 0x0000005b1d597223 */ /* 0x002fc6000000003a */
[----:B------:R-:W1:Y:S01]  /*25f0*/  LDS R81, [R6+0x1d24] ;  /* 0x001d240006517984 */ /* 0x000e620000000800 */
[C---:B------:R-:W-:Y:S01]  /*2600*/  FFMA R59, R14.reuse, R91, R59 ;  /* 0x0000005b0e3b7223 */ /* 0x040fe2000000003b */
[CC--:B--2---:R-:W-:Y:S02]  /*2610*/  FFMA R7, R29.reuse, R21.reuse, R30 ;  /* 0x000000151d077223 */ /* 0x0c4fe4000000001e */
[----:B------:R-:W2:Y:S01]  /*2620*/  LDS R79, [R6+0x2e04] ;  /* 0x002e0400064f7984 */ /* 0x000ea20000000800 */
[C---:B------:R-:W-:Y:S01]  /*2630*/  FFMA R31, R14.reuse, R21, R31 ;  /* 0x000000150e1f7223 */ /* 0x040fe2000000001f */
[CC--:B---3--:R-:W-:Y:S02]  /*2640*/  FFMA R91, R29.reuse, R53.reuse, R32 ;  /* 0x000000351d5b7223 */ /* 0x0c8fe40000000020 */
[----:B------:R-:W3:Y:S01]  /*2650*/  LDS R20, [R6+0x33a4] ;  /* 0x0033a40006147984 */ /* 0x000ee20000000800 */
[----:B------:R-:W-:Y:S01]  /*2660*/  FFMA R33, R14, R53, R33 ;  /* 0x000000350e217223 */ /* 0x000fe20000000021 */
[----:B----4-:R-:W-:-:S02]  /*2670*/  FFMA R60, R29, R27, R60 ;  /* 0x0000001b1d3c7223 */ /* 0x010fc4000000003c */
[----:B------:R-:W4:Y:S01]  /*2680*/  LDS R18, [R6+0x4484] ;  /* 0x0044840006127984 */ /* 0x000f220000000800 */
[C---:B------:R-:W-:Y:S01]  /*2690*/  FFMA R61, R14.reuse, R27, R61 ;  /* 0x0000001b0e3d7223 */ /* 0x040fe2000000003d */
[CC--:B-----5:R-:W-:Y:S02]  /*26a0*/  FFMA R93, R29.reuse, R49.reuse, R34 ;  /* 0x000000311d5d7223 */ /* 0x0e0fe40000000022 */
[----:B------:R-:W5:Y:S01]  /*26b0*/  LDS R50, [R6+0x4a24] ;  /* 0x004a240006327984 */ /* 0x000f620000000800 */
[C---:B------:R-:W-:Y:S01]  /*26c0*/  FFMA R35, R14.reuse, R49, R35 ;  /* 0x000000310e237223 */ /* 0x040fe20000000023 */
[CC--:B------:R-:W-:Y:S02]  /*26d0*/  FFMA R62, R29.reuse, R25.reuse, R62 ;  /* 0x000000191d3e7223 */ /* 0x0c0fe4000000003e */
[----:B------:R-:W5:Y:S01]  /*26e0*/  LDS R8, [R6+0x49fc] ;  /* 0x0049fc0006087984 */ /* 0x000f620000000800 */
[C---:B------:R-:W-:Y:S01]  /*26f0*/  FFMA R63, R14.reuse, R25, R63 ;  /* 0x000000190e3f7223 */ /* 0x040fe2000000003f */
[-C--:B------:R-:W-:Y:S01]  /*2700*/  FFMA R36, R29, R23.reuse, R36 ;  /* 0x000000171d247223 */ /* 0x080fe20000000024 */
[----:B------:R-:W-:Y:S01]  /*2710*/  FFMA R37, R14, R23, R37 ;  /* 0x000000170e257223 */ /* 0x000fe20000000025 */
[----:B------:R-:W5:Y:S01]  /*2720*/  LDS R58, [R6+0x4a38] ;  /* 0x004a3800063a7984 */ /* 0x000f620000000800 */
[----:B------:R-:W-:-:S03]  /*2730*/  FFMA R87, R80, R87, R11 ;  /* 0x0000005750577223 */ /* 0x000fc6000000000b */
[----:B------:R-:W5:Y:S01]  /*2740*/  LDS R49, [R6+0x118] ;  /* 0x0001180006317984 */ /* 0x000f620000000800 */
[----:B0-----:R-:W-:-:S03]  /*2750*/  FFMA R85, R80, R85, R39 ;  /* 0x0000005550557223 */ /* 0x001fc60000000027 */
[----:B------:R-:W0:Y:S01]  /*2760*/  LDS R21, [R6+0x6b8] ;  /* 0x0006b80006157984 */ /* 0x000e220000000800 */
[----:B------:R-:W-:-:S03]  /*2770*/  FFMA R83, R80, R83, R41 ;  /* 0x0000005350537223 */ /* 0x000fc60000000029 */
[----:B------:R-:W0:Y:S01]  /*2780*/  LDS R23, [R6+0x1798] ;  /* 0x0017980006177984 */ /* 0x000e220000000800 */
[----:B-1----:R-:W-:-:S03]  /*2790*/  FFMA R81, R80, R81, R43 ;  /* 0x0000005150517223 */ /* 0x002fc6000000002b */
[----:B------:R-:W1:Y:S01]  /*27a0*/  LDS R25, [R6+0x1d38] ;  /* 0x001d380006197984 */ /* 0x000e620000000800 */
[----:B--2---:R-:W-:-:S03]  /*27b0*/  FFMA R79, R80, R79, R45 ;  /* 0x0000004f504f7223 */ /* 0x004fc6000000002d */
[----:B------:R-:W2:Y:S01]  /*27c0*/  LDS R53, [R6+0x2e18] ;  /* 0x002e180006357984 */ /* 0x000ea20000000800 */
[----:B---3--:R-:W-:-:S03]  /*27d0*/  FFMA R20, R80, R20, R67 ;  /* 0x0000001450147223 */ /* 0x008fc60000000043 */
[----:B------:R-:W3:Y:S01]  /*27e0*/  LDS R27, [R6+0x33b8] ;  /* 0x0033b800061b7984 */ /* 0x000ee20000000800 */
[----:B----4-:R-:W-:-:S03]  /*27f0*/  FFMA R18, R80, R18, R69 ;  /* 0x0000001250127223 */ /* 0x010fc60000000045 */
[----:B------:R-:W4:Y:S01]  /*2800*/  LDS R41, [R6+0x4498] ;  /* 0x0044980006297984 */ /* 0x000f220000000800 */
[----:B-----5:R-:W-:-:S03]  /*2810*/  FFMA R50, R80, R50, R13 ;  /* 0x0000003250327223 */ /* 0x020fc6000000000d */
[----:B------:R-:W5:Y:S01]  /*2820*/  LDS R30, [R6+0x12c] ;  /* 0x00012c00061e7984 */ /* 0x000f620000000800 */
[----:B------:R-:W-:-:S03]  /*2830*/  FFMA R29, R29, R8, R64 ;  /* 0x000000081d1d7223 */ /* 0x000fc60000000040 */
[----:B------:R-:W5:Y:S01]  /*2840*/  LDS R80, [R6+0x6cc] ;  /* 0x0006cc0006507984 */ /* 0x000f620000000800 */
[----:B------:R-:W-:-:S03]  /*2850*/  FFMA R65, R14, R8, R65 ;  /* 0x000000080e417223 */ /* 0x000fc60000000041 */
[----:B------:R-:W5:Y:S01]  /*2860*/  LDS R32, [R6+0x17ac] ;  /* 0x0017ac0006207984 */ /* 0x000f620000000800 */
[----:B------:R-:W-:-:S03]  /*2870*/  FFMA R57, R9, R58, R57 ;  /* 0x0000003a09397223 */ /* 0x000fc60000000039 */
        /* <DEDUP_REMOVED lines=9> */
[C---:B--2---:R-:W-:Y:S01]  /*2910*/  FFMA R53, R9.reuse, R53, R74 ;  /* 0x0000003509357223 */ /* 0x044fe2000000004a */
[C---:B---3--:R-:W-:Y:S01]  /*2920*/  FFMA R27, R9.reuse, R27, R92 ;  /* 0x0000001b091b7223 */ /* 0x048fe2000000005c */
[----:B----4-:R-:W-:Y:S01]  /*2930*/  FFMA R55, R9, R41, R55 ;  /* 0x0000002909377223 */ /* 0x010fe20000000037 */
[C---:B-----5:R-:W-:Y:S01]  /*2940*/  FFMA R30, R14.reuse, R30, R7 ;  /* 0x0000001e0e1e7223 */ /* 0x060fe20000000007 */
[C---:B------:R-:W-:Y:S01]  /*2950*/  FFMA R58, R14.reuse, R80, R89 ;  /* 0x000000500e3a7223 */ /* 0x040fe20000000059 */
[C---:B------:R-:W-:Y:S01]  /*2960*/  FFMA R32, R14.reuse, R32, R91 ;  /* 0x000000200e207223 */ /* 0x040fe2000000005b */
[C---:B------:R-:W-:Y:S01]  /*2970*/  FFMA R34, R14.reuse, R34, R93 ;  /* 0x000000220e227223 */ /* 0x040fe2000000005d */
[C---:B------:R-:W-:Y:S01]  /*2980*/  FFMA R60, R14.reuse, R39, R60 ;  /* 0x000000270e3c7223 */ /* 0x040fe2000000003c */
[C---:B0-----:R-:W-:Y:S01]  /*2990*/  FFMA R62, R14.reuse, R13, R62 ;  /* 0x0000000d0e3e7223 */ /* 0x041fe2000000003e */
[C---:B------:R-:W-:Y:S01]  /*29a0*/  FFMA R36, R14.reuse, R11, R36 ;  /* 0x0000000b0e247223 */ /* 0x040fe20000000024 */
[----:B-1----:R-:W-:Y:S01]  /*29b0*/  FFMA R64, R14, R64, R29 ;  /* 0x000000400e407223 */ /* 0x002fe2000000001d */
[----:B------:R-:W-:Y:S06]  /*29c0*/  BRA.U UP0, `(.L_x_9) ;  /* 0xffffffdd00787547 */ /* 0x000fec000b83ffff */
[----:B------:R-:W0:Y:S01]  /*29d0*/  S2R R0, SR_TID.X ;  /* 0x0000000000007919 */ /* 0x000e220000002100 */
[----:B------:R-:W1:Y:S08]  /*29e0*/  S2UR UR6, SR_CTAID.X ;  /* 0x00000000000679c3 */ /* 0x000e700000002500 */
[----:B------:R-:W2:Y:S01]  /*29f0*/  LDC.64 R6, c[0x0][0x390] ;  /* 0x0000e400ff067b82 */ /* 0x000ea20000000a00 */
[----:B-1----:R-:W-:-:S06]  /*2a00*/  UIMAD UR6, UR5, 0x5e8, UR6 ;  /* 0x000005e8050678a4 */ /* 0x002fcc000f8e0206 */
[----:B------:R-:W-:Y:S02]  /*2a10*/  MOV R2, UR6 ;  /* 0x0000000600027c02 */ /* 0x000fe40008000f00 */
[----:B0-----:R-:W-:-:S03]  /*2a20*/  LOP3.LUT R0, R0, 0xffff, RZ, 0xc0, !PT ;  /* 0x0000ffff00007812 */ /* 0x001fc600078ec0ff */
[----:B------:R-:W-:Y:S02]  /*2a30*/  IMAD R3, R2, 0x14, R3 ;  /* 0x0000001402037824 */ /* 0x000fe400078e0203 */
[----:B------:R-:W-:-:S05]  /*2a40*/  IMAD R0, R0, 0x334, RZ ;  /* 0x0000033400007824 */ /* 0x000fca00078e02ff */
[----:B------:R-:W-:-:S05]  /*2a50*/  SHF.R.U32.HI R0, RZ, 0x10, R0 ;  /* 0x00000010ff007819 */ /* 0x000fca0000011600 */
[----:B------:R-:W-:-:S05]  /*2a60*/  IMAD R3, R0, 0x78000, R3 ;  /* 0x0007800000037824 */ /* 0x000fca00078e0203 */
[C---:B------:R-:W-:Y:S02]  /*2a70*/  IADD3 R0, PT, PT, R3.reuse, 0x3c00, RZ ;  /* 0x00003c0003007810 */ /* 0x040fe40007ffe0ff */
[----:B------:R-:W-:-:S05]  /*2a80*/  @!P1 IADD3 R0, PT, PT, R3, RZ, RZ ;  /* 0x000000ff03009210 */ /* 0x000fca0007ffe0ff */
[----:B------:R-:W-:-:S04]  /*2a90*/  IMAD R5, R5, 0x3c0, R0 ;  /* 0x000003c005057824 */ /* 0x000fc800078e0200 */
[----:B--2---:R-:W-:-:S05]  /*2aa0*/  IMAD.WIDE.U32 R6, R5, 0x4, R6 ;  /* 0x0000000405067825 */ /* 0x004fca00078e0006 */
[----:B------:R-:W-:Y:S04]  /*2ab0*/  STG.E desc[UR10][R6.64], R38 ;  /* 0x0000002606007986 */ /* 0x000fe8000c10190a */
        /* <DEDUP_REMOVED lines=62> */
[----:B------:R-:W-:Y:S01]  /*2ea0*/  STG.E desc[UR10][R6.64+0x16ffbc], R64 ;  /* 0x16ffbc4006007986 */ /* 0x000fe2000c10190a */
[----:B------:R-:W-:Y:S05]  /*2eb0*/  EXIT ;  /* 0x000000000000794d */ /* 0x000fea0003800000 */
.L_x_10:
[----:B------:R-:W-:-:S00]  /*2ec0*/  BRA `(.L_x_10) ;  /* 0xfffffffc00fc7947 */ /* 0x000fc0000383ffff */
[----:B------:R-:W-:-:S00]  /*2ed0*/  NOP ;  /* 0x0000000000007918 */ /* 0x000fc00000000000 */
        /* <DEDUP_REMOVED lines=10> */
.L_x_12:


//--------------------- .text.my_kernel_kernel1   --------------------------
	.section	.text.my_kernel_kernel1,"ax",@progbits
	.align	128
        .global         my_kernel_kernel1
        .type           my_kernel_kernel1,@function
        .size           my_kernel_kernel1,(.L_x_13 - my_kernel_kernel1)
        .other          my_kernel_kernel1,@"STO_CUDA_ENTRY STV_DEFAULT"
my_kernel_kernel1:
.text.my_kernel_kernel1:
[----:B------:R-:W-:Y:S01]  /*0000*/  LDC R1, c[0x0][0x37c] ;  /* 0x0000df00ff017b82 */ /* 0x000fe20000000800 */
[----:B------:R-:W0:Y:S07]  /*0010*/  S2R R9, SR_CTAID.X ;  /* 0x0000000000097919 */ /* 0x000e2e0000002500 */
[----:B------:R-:W1:Y:S01]  /*0020*/  LDC.64 R2, c[0x0][0x388] ;  /* 0x0000e200ff027b82 */ /* 0x000e620000000a00 */
[----:B------:R-:W2:Y:S01]  /*0030*/  LDCU.64 UR4, c[0x0][0x358] ;  /* 0x00006b00ff0477ac */ /* 0x000ea20008000a00 */
[----:B------:R-:W0:Y:S06]  /*0040*/  S2R R0, SR_TID.X ;  /* 0x0000000000007919 */ /* 0x000e2c0000002100 */
[----:B------:R-:W3:Y:S01]  /*0050*/  LDC.64 R4, c[0x0][0x390] ;  /* 0x0000e400ff047b82 */ /* 0x000ee20000000a00 */
[----:B0-----:R-:W-:-:S05]  /*0060*/  LEA R9, R9, R0, 0x3 ;  /* 0x0000000009097211 */ /* 0x001fca00078e18ff */
[----:B------:R-:W-:-:S04]  /*0070*/  IMAD.HI.U32 R0, R9, -0x77777777, RZ ;  /* 0x8888888909007827 */ /* 0x000fc800078e00ff */
[----:B-1----:R-:W-:Y:S01]  /*0080*/  IMAD.WIDE.U32 R2, R9, 0x4, R2 ;  /* 0x0000000409027825 */ /* 0x002fe200078e0002 */
[----:B------:R-:W-:-:S05]  /*0090*/  SHF.R.U32.HI R0, RZ, 0x8, R0 ;  /* 0x00000008ff007819 */ /* 0x000fca0000011600 */
[----:B------:R-:W-:Y:S01]  /*00a0*/  IMAD R7, R0, -0x1e0, R9 ;  /* 0xfffffe2000077824 */ /* 0x000fe200078e0209 */
[----:B--2---:R-:W2:Y:S03]  /*00b0*/  LDG.E.CONSTANT R2, desc[UR4][R2.64] ;  /* 0x0000000402027981 */ /* 0x004ea6000c1e9900 */
[----:B---3--:R-:W-:Y:S02]  /*00c0*/  IMAD.WIDE.U32 R4, R7, 0x4, R4 ;  /* 0x0000000407047825 */ /* 0x008fe400078e0004 */
[----:B------:R-:W0:Y:S04]  /*00d0*/  LDC.64 R6, c[0x0][0x380] ;  /* 0x0000e000ff067b82 */ /* 0x000e280000000a00 */
[----:B------:R-:W2:Y:S01]  /*00e0*/  LDG.E.CONSTANT R5, desc[UR4][R4.64] ;  /* 0x0000000404057981 */ /* 0x000ea2000c1e9900 */
[----:B0-----:R-:W-:-:S04]  /*00f0*/  IMAD.WIDE.U32 R6, R9, 0x4, R6 ;  /* 0x0000000409067825 */ /* 0x001fc800078e0006 */
[----:B--2---:R-:W-:-:S04]  /*0100*/  FADD R0, R2, R5 ;  /* 0x0000000502007221 */ /* 0x004fc80000000000 */
[----:B------:R-:W-:-:S05]  /*0110*/  FADD R8, R0, 3 ;  /* 0x4040000000087421 */ /* 0x000fca0000000000 */
[----:B------:R-:W-:-:S04]  /*0120*/  FMNMX R8, R8, 6, PT ;  /* 0x40c0000008087809 */ /* 0x000fc80003800000 */
[----:B------:R-:W-:-:S05]  /*0130*/  FMNMX R8, RZ, R8, !PT ;  /* 0x00000008ff087209 */ /* 0x000fca0007800000 */
[----:B------:R-:W-:-:S04]  /*0140*/  FMUL R11, R8, 0.16666670143604278564 ;  /* 0x3e2aaaad080b7820 */ /* 0x000fc80000400000 */
[----:B------:R-:W-:-:S05]  /*0150*/  FMUL R11, R0, R11 ;  /* 0x0000000b000b7220 */ /* 0x000fca0000400000 */
[----:B------:R-:W-:Y:S01]  /*0160*/  STG.E desc[UR4][R6.64], R11 ;  /* 0x0000000b06007986 */ /* 0x000fe2000c101904 */
[----:B------:R-:W-:Y:S05]  /*0170*/  EXIT ;  /* 0x000000000000794d */ /* 0x000fea0003800000 */
.L_x_11:
        /* <DEDUP_REMOVED lines=16> */
.L_x_13:


//--------------------- .nv.shared.my_kernel_kernel0 --------------------------
	.section	.nv.shared.my_kernel_kernel0,"aw",@nobits
	.sectionflags	@""
	.align	4
.nv.shared.my_kernel_kernel0:
	.zero		47344


//--------------------- .nv.shared.reserved.0     --------------------------
	.section	.nv.shared.reserved.0,"aw",@nobits
	.weak		__nv_reservedSMEM_offset_0_alias
	.size		__nv_reservedSMEM_offset_0_alias, 0, 64
	.other		__nv_reservedSMEM_offset_0_alias,@"STO_CUDA_RESERVED_SHARED STV_DEFAULT"
__nv_reservedSMEM_offset_0_alias:
	.zero		0
	.zero		64


//--------------------- .nv.constant0.my_kernel_kernel0 --------------------------
	.section	.nv.constant0.my_kernel_kernel0,"a",@progbits
	.sectionflags	@""
	.align	4
.nv.constant0.my_kernel_kernel0:
	.zero		920


//--------------------- .nv.constant0.my_kernel_kernel1 --------------------------
	.section	.nv.constant0.my_kernel_kernel1,"a",@progbits
	.sectionflags	@""
	.align	4
.nv.constant0.my_kernel_kernel1:
	.zero		920


//--------------------- SYMBOLS --------------------------

	.type		.nv.reservedSmem.offset0,@object
	.size		.nv.reservedSmem.offset0,0x4
	.type		.nv.reservedSmem.cap,@object
	.size		.nv.reservedSmem.cap,0x4
